// auto-generated by cutlass_sweep.gemm — config: {"arch": "sm_100", "cluster_m": 4, "cluster_n": 1, "dtype": "mxfp8_e5m2", "dtype_b": "mxfp8_e5m2", "layout": "nt", "stages": 0, "tile_k": 128, "tile_m": 256, "tile_n": 64}
#include "cutlass/cutlass.h"
#include "cutlass/gemm/collective/collective_builder.hpp"
#include "cutlass/gemm/device/gemm_universal_adapter.h"
#include "cutlass/gemm/kernel/gemm_universal.hpp"
#include "cutlass/epilogue/collective/collective_builder.hpp"

using ElemA = cutlass::mx_float8_t<cutlass::float_e5m2_t>;
using ElemB = cutlass::mx_float8_t<cutlass::float_e5m2_t>;
using ElemCD = cutlass::bfloat16_t;
using Acc  = float;
using TileShape    = cute::Shape<cute::_256, cute::_64, cute::_128>;
using ClusterShape = cute::Shape<cute::_4, cute::_1, cute::_1>;

using CollectiveEpilogue = typename cutlass::epilogue::collective::CollectiveBuilder<
    cutlass::arch::Sm100, cutlass::arch::OpClassTensorOp,
    TileShape, ClusterShape,
    cutlass::epilogue::collective::EpilogueTileAuto,
    Acc, Acc,
    ElemCD, cutlass::layout::RowMajor, 128 / cutlass::sizeof_bits<ElemCD>::value,
    ElemCD, cutlass::layout::RowMajor, 128 / cutlass::sizeof_bits<ElemCD>::value,
    cutlass::epilogue::collective::EpilogueScheduleAuto
  >::CollectiveOp;

using CollectiveMainloop = typename cutlass::gemm::collective::CollectiveBuilder<
    cutlass::arch::Sm100, cutlass::arch::OpClassBlockScaledTensorOp,
    ElemA, cutlass::layout::RowMajor, 32,
    ElemB, cutlass::layout::ColumnMajor, 32,
    Acc,
    TileShape, ClusterShape,
    cutlass::gemm::collective::StageCountAutoCarveout<static_cast<int>(sizeof(typename CollectiveEpilogue::SharedStorage))>,
    cutlass::gemm::collective::KernelScheduleAuto
  >::CollectiveOp;

using GemmKernel = cutlass::gemm::kernel::GemmUniversal<
    cute::Shape<int,int,int,int>,
    CollectiveMainloop,
    CollectiveEpilogue
>;
using Gemm = cutlass::gemm::device::GemmUniversalAdapter<GemmKernel>;

// Force the device kernel symbol into the cubin without needing a host main.
auto* _anchor = &cutlass::device_kernel<GemmKernel>;


// ===== COMPILED SASS (sm_100a) =====

	.target	sm_100a

	.elftype	@"ET_EXEC"


//--------------------- .note.nv.tkinfo           --------------------------
	.section	.note.nv.tkinfo,"",@"SHT_NOTE"
	.sectionflags	@"SHF_NOTE_NV_TKINFO"
	.tkinfo
        /*0018*/ 	.word	0x00000002
        /*0030*/ 	.string	""
        /*0030*/ 	.string	"ptxas"
        /*0030*/ 	.string	"Cuda compilation tools, release 13.0, V13.0.88"
        /*0030*/ 	.string	"Build cuda_13.0.r13.0/compiler.36424714_0"
        /*0030*/ 	.string	"-arch sm_100a -m 64 "



//--------------------- .note.nv.cuinfo           --------------------------
	.section	.note.nv.cuinfo,"",@"SHT_NOTE"
	.sectionflags	@"SHF_NOTE_NV_CUINFO"
        /*0018*/ 	.short	0x0002
        /*001a*/ 	.short	0x0064
        /*001c*/ 	.short	0x0082
	.zero		2


//--------------------- .nv.info                  --------------------------
	.section	.nv.info,"",@"SHT_CUDA_INFO"
	.align	4


	//----- nvinfo : EIATTR_REGCOUNT
	.align		4
        /*0000*/ 	.byte	0x04, 0x2f
        /*0002*/ 	.short	(.L_19 - .L_18)
	.align		4
.L_18:
        /*0004*/ 	.word	index@(_ZN7cutlass13device_kernelINS_4gemm6kernel13GemmUniversalIN4cute5tupleIJiiiiEEENS1_10collective13CollectiveMmaINS1_46MainloopSm100TmaUmmaWarpSpecializedBlockScaledILi9ELi2ELi2ENS5_IJNS4_1CILi4EEENSA_ILi1EEESC_EEEEENS5_IJNSA_ILi256EEENSA_ILi64EEENSA_ILi128EEEEEENS5_IJNS_12float_e5m2_tENS_13float_ue8m0_tEEEENS5_IJNS5_IJlSC_lEEENS4_6LayoutINS5_IJNS5_IJNS5_IJNSA_ILi32EEESB_EEEiEEESQ_NS5_IJSC_iEEEEEENS5_IJNS5_IJNS5_IJNSA_ILi16EEESB_EEEiEEENS5_IJNS5_IJNSA_ILi0EEESC_EEENSA_ILi512EEEEEENS5_IJSW_iEEEEEEEEEEESL_S13_NS4_8TiledMMAINS4_8MMA_AtomIJNS4_27SM100_MMA_MXF8F6F4_2x1SM_SSISJ_SJ_fSK_Li256ELi64ELNS4_4UMMA5MajorE0ELS18_0ELNS17_7ScaleInE0ELS19_0EEEEEENSN_INS5_IJSC_SC_SC_EEENS5_IJSW_SW_SW_EEEEENS5_IJNS4_10UnderscoreES1F_S1F_EEEEENS5_IJNS4_18SM100_TMA_2SM_LOADES1I_EEENS5_IJNS4_14ComposedLayoutINS4_7SwizzleILi3ELi4ELi3EEENS4_18smem_ptr_flag_bitsILi8EEENSN_INS5_IJNSA_ILi8EEESH_EEENS5_IJSH_SC_EEEEEEENSN_INS5_IJNS5_IJNS5_IJSP_SC_EEENS5_IJSO_SC_EEEEEESC_NS5_IJSB_SC_EEEEEENS5_IJNS5_IJNS5_IJSU_SY_EEESX_EEESW_NS5_IJSC_SY_EEEEEEEEEEEvNS4_8identityENS5_IJNS4_28SM100_TMA_2SM_LOAD_MULTICASTES26_EEES24_vS25_EENS_8epilogue10collective18CollectiveEpilogueINS29_23Sm100TmaWarpSpecializedILi3ELi2ELi32ELb1ELb0EEEJNS5_IJSH_SG_SH_EEENS5_IJNSN_ISH_SC_EENSN_ISO_SC_EEEEENS_10bfloat16_tESM_S2I_SM_NS29_6fusion15FusionCallbacksIS2D_NS2J_17LinearCombinationIS2I_fS2I_fLNS_15FloatRoundStyleE2EEES2E_S2H_JEEENS4_5SM1004TMEM4LOAD26SM100_TMEM_LOAD_32dp32b32xENS4_13SM90_TMA_LOADENS1K_INS1L_ILi2ELi4ELi3EEENS1N_ILi16EEENSN_INS5_IJS1P_SO_EEES1V_EEEENS4_39AutoVectorizingCopyWithAssumedAlignmentILi128EEENS4_14SM90_TMA_STOREES2Y_S30_S30_EEEvvEEEEvNT_6ParamsE)
        /*0008*/ 	.word	0x00000078


	//----- nvinfo : EIATTR_FRAME_SIZE
	.align		4
.L_19:
        /*000c*/ 	.byte	0x04, 0x11
        /*000e*/ 	.short	(.L_21 - .L_20)
	.align		4
.L_20:
        /*0010*/ 	.word	index@($__internal_2_$__cuda_sm10x_tcgen05_guardrail_trap_unallocated_columns_being_dealloced)
        /*0014*/ 	.word	0x00000000


	//----- nvinfo : EIATTR_FRAME_SIZE
	.align		4
.L_21:
        /*0018*/ 	.byte	0x04, 0x11
        /*001a*/ 	.short	(.L_23 - .L_22)
	.align		4
.L_22:
        /*001c*/ 	.word	index@($__internal_1_$__cuda_sm10x_tcgen05_guardrail_trap_phase_invalid_during_alloc)
        /*0020*/ 	.word	0x00000000


	//----- nvinfo : EIATTR_FRAME_SIZE
	.align		4
.L_23:
        /*0024*/ 	.byte	0x04, 0x11
        /*0026*/ 	.short	(.L_25 - .L_24)
	.align		4
.L_24:
        /*0028*/ 	.word	index@($__internal_0_$__cuda_sm10x_tcgen05_guardrail_trap_col_being_dealloced_not_returned_by_alloc)
        /*002c*/ 	.word	0x00000000


	//----- nvinfo : EIATTR_FRAME_SIZE
	.align		4
.L_25:
        /*0030*/ 	.byte	0x04, 0x11
        /*0032*/ 	.short	(.L_27 - .L_26)
	.align		4
.L_26:
        /*0034*/ 	.word	index@(_ZN7cutlass13device_kernelINS_4gemm6kernel13GemmUniversalIN4cute5tupleIJiiiiEEENS1_10collective13CollectiveMmaINS1_46MainloopSm100TmaUmmaWarpSpecializedBlockScaledILi9ELi2ELi2ENS5_IJNS4_1CILi4EEENSA_ILi1EEESC_EEEEENS5_IJNSA_ILi256EEENSA_ILi64EEENSA_ILi128EEEEEENS5_IJNS_12float_e5m2_tENS_13float_ue8m0_tEEEENS5_IJNS5_IJlSC_lEEENS4_6LayoutINS5_IJNS5_IJNS5_IJNSA_ILi32EEESB_EEEiEEESQ_NS5_IJSC_iEEEEEENS5_IJNS5_IJNS5_IJNSA_ILi16EEESB_EEEiEEENS5_IJNS5_IJNSA_ILi0EEESC_EEENSA_ILi512EEEEEENS5_IJSW_iEEEEEEEEEEESL_S13_NS4_8TiledMMAINS4_8MMA_AtomIJNS4_27SM100_MMA_MXF8F6F4_2x1SM_SSISJ_SJ_fSK_Li256ELi64ELNS4_4UMMA5MajorE0ELS18_0ELNS17_7ScaleInE0ELS19_0EEEEEENSN_INS5_IJSC_SC_SC_EEENS5_IJSW_SW_SW_EEEEENS5_IJNS4_10UnderscoreES1F_S1F_EEEEENS5_IJNS4_18SM100_TMA_2SM_LOADES1I_EEENS5_IJNS4_14ComposedLayoutINS4_7SwizzleILi3ELi4ELi3EEENS4_18smem_ptr_flag_bitsILi8EEENSN_INS5_IJNSA_ILi8EEESH_EEENS5_IJSH_SC_EEEEEEENSN_INS5_IJNS5_IJNS5_IJSP_SC_EEENS5_IJSO_SC_EEEEEESC_NS5_IJSB_SC_EEEEEENS5_IJNS5_IJNS5_IJSU_SY_EEESX_EEESW_NS5_IJSC_SY_EEEEEEEEEEEvNS4_8identityENS5_IJNS4_28SM100_TMA_2SM_LOAD_MULTICASTES26_EEES24_vS25_EENS_8epilogue10collective18CollectiveEpilogueINS29_23Sm100TmaWarpSpecializedILi3ELi2ELi32ELb1ELb0EEEJNS5_IJSH_SG_SH_EEENS5_IJNSN_ISH_SC_EENSN_ISO_SC_EEEEENS_10bfloat16_tESM_S2I_SM_NS29_6fusion15FusionCallbacksIS2D_NS2J_17LinearCombinationIS2I_fS2I_fLNS_15FloatRoundStyleE2EEES2E_S2H_JEEENS4_5SM1004TMEM4LOAD26SM100_TMEM_LOAD_32dp32b32xENS4_13SM90_TMA_LOADENS1K_INS1L_ILi2ELi4ELi3EEENS1N_ILi16EEENSN_INS5_IJS1P_SO_EEES1V_EEEENS4_39AutoVectorizingCopyWithAssumedAlignmentILi128EEENS4_14SM90_TMA_STOREES2Y_S30_S30_EEEvvEEEEvNT_6ParamsE)
        /*0038*/ 	.word	0x00000000


	//----- nvinfo : EIATTR_MIN_STACK_SIZE
	.align		4
.L_27:
        /*003c*/ 	.byte	0x04, 0x12
        /*003e*/ 	.short	(.L_29 - .L_28)
	.align		4
.L_28:
        /*0040*/ 	.word	index@(_ZN7cutlass13device_kernelINS_4gemm6kernel13GemmUniversalIN4cute5tupleIJiiiiEEENS1_10collective13CollectiveMmaINS1_46MainloopSm100TmaUmmaWarpSpecializedBlockScaledILi9ELi2ELi2ENS5_IJNS4_1CILi4EEENSA_ILi1EEESC_EEEEENS5_IJNSA_ILi256EEENSA_ILi64EEENSA_ILi128EEEEEENS5_IJNS_12float_e5m2_tENS_13float_ue8m0_tEEEENS5_IJNS5_IJlSC_lEEENS4_6LayoutINS5_IJNS5_IJNS5_IJNSA_ILi32EEESB_EEEiEEESQ_NS5_IJSC_iEEEEEENS5_IJNS5_IJNS5_IJNSA_ILi16EEESB_EEEiEEENS5_IJNS5_IJNSA_ILi0EEESC_EEENSA_ILi512EEEEEENS5_IJSW_iEEEEEEEEEEESL_S13_NS4_8TiledMMAINS4_8MMA_AtomIJNS4_27SM100_MMA_MXF8F6F4_2x1SM_SSISJ_SJ_fSK_Li256ELi64ELNS4_4UMMA5MajorE0ELS18_0ELNS17_7ScaleInE0ELS19_0EEEEEENSN_INS5_IJSC_SC_SC_EEENS5_IJSW_SW_SW_EEEEENS5_IJNS4_10UnderscoreES1F_S1F_EEEEENS5_IJNS4_18SM100_TMA_2SM_LOADES1I_EEENS5_IJNS4_14ComposedLayoutINS4_7SwizzleILi3ELi4ELi3EEENS4_18smem_ptr_flag_bitsILi8EEENSN_INS5_IJNSA_ILi8EEESH_EEENS5_IJSH_SC_EEEEEEENSN_INS5_IJNS5_IJNS5_IJSP_SC_EEENS5_IJSO_SC_EEEEEESC_NS5_IJSB_SC_EEEEEENS5_IJNS5_IJNS5_IJSU_SY_EEESX_EEESW_NS5_IJSC_SY_EEEEEEEEEEEvNS4_8identityENS5_IJNS4_28SM100_TMA_2SM_LOAD_MULTICASTES26_EEES24_vS25_EENS_8epilogue10collective18CollectiveEpilogueINS29_23Sm100TmaWarpSpecializedILi3ELi2ELi32ELb1ELb0EEEJNS5_IJSH_SG_SH_EEENS5_IJNSN_ISH_SC_EENSN_ISO_SC_EEEEENS_10bfloat16_tESM_S2I_SM_NS29_6fusion15FusionCallbacksIS2D_NS2J_17LinearCombinationIS2I_fS2I_fLNS_15FloatRoundStyleE2EEES2E_S2H_JEEENS4_5SM1004TMEM4LOAD26SM100_TMEM_LOAD_32dp32b32xENS4_13SM90_TMA_LOADENS1K_INS1L_ILi2ELi4ELi3EEENS1N_ILi16EEENSN_INS5_IJS1P_SO_EEES1V_EEEENS4_39AutoVectorizingCopyWithAssumedAlignmentILi128EEENS4_14SM90_TMA_STOREES2Y_S30_S30_EEEvvEEEEvNT_6ParamsE)
        /*0044*/ 	.word	0x00000000
.L_29:


//--------------------- .nv.compat                --------------------------
	.section	.nv.compat,"",@"SHT_CUDA_COMPAT_INFO"
	.align	4
        /*0000*/ 	.byte	0x02, 0x09, 0x01, 0x00, 0x02, 0x02, 0x02, 0x00, 0x02, 0x05, 0x05, 0x00, 0x03, 0x07, 0x01, 0x01
        /*0010*/ 	.byte	0x02, 0x03, 0x01, 0x00, 0x02, 0x06, 0x01, 0x00, 0x04, 0x0b, 0x08, 0x00, 0x09, 0x00, 0x00, 0x00
        /*0020*/ 	.byte	0x00, 0x00, 0x00, 0x00


//--------------------- .nv.info._ZN7cutlass13device_kernelINS_4gemm6kernel13GemmUniversalIN4cute5tupleIJiiiiEEENS1_10collective13CollectiveMmaINS1_46MainloopSm100TmaUmmaWarpSpecializedBlockScaledILi9ELi2ELi2ENS5_IJNS4_1CILi4EEENSA_ILi1EEESC_EEEEENS5_IJNSA_ILi256EEENSA_ILi64EEENSA_ILi128EEEEEENS5_IJNS_12float_e5m2_tENS_13float_ue8m0_tEEEENS5_IJNS5_IJlSC_lEEENS4_6LayoutINS5_IJNS5_IJNS5_IJNSA_ILi32EEESB_EEEiEEESQ_NS5_IJSC_iEEEEEENS5_IJNS5_IJNS5_IJNSA_ILi16EEESB_EEEiEEENS5_IJNS5_IJNSA_ILi0EEESC_EEENSA_ILi512EEEEEENS5_IJSW_iEEEEEEEEEEESL_S13_NS4_8TiledMMAINS4_8MMA_AtomIJNS4_27SM100_MMA_MXF8F6F4_2x1SM_SSISJ_SJ_fSK_Li256ELi64ELNS4_4UMMA5MajorE0ELS18_0ELNS17_7ScaleInE0ELS19_0EEEEEENSN_INS5_IJSC_SC_SC_EEENS5_IJSW_SW_SW_EEEEENS5_IJNS4_10UnderscoreES1F_S1F_EEEEENS5_IJNS4_18SM100_TMA_2SM_LOADES1I_EEENS5_IJNS4_14ComposedLayoutINS4_7SwizzleILi3ELi4ELi3EEENS4_18smem_ptr_flag_bitsILi8EEENSN_INS5_IJNSA_ILi8EEESH_EEENS5_IJSH_SC_EEEEEEENSN_INS5_IJNS5_IJNS5_IJSP_SC_EEENS5_IJSO_SC_EEEEEESC_NS5_IJSB_SC_EEEEEENS5_IJNS5_IJNS5_IJSU_SY_EEESX_EEESW_NS5_IJSC_SY_EEEEEEEEEEEvNS4_8identityENS5_IJNS4_28SM100_TMA_2SM_LOAD_MULTICASTES26_EEES24_vS25_EENS_8epilogue10collective18CollectiveEpilogueINS29_23Sm100TmaWarpSpecializedILi3ELi2ELi32ELb1ELb0EEEJNS5_IJSH_SG_SH_EEENS5_IJNSN_ISH_SC_EENSN_ISO_SC_EEEEENS_10bfloat16_tESM_S2I_SM_NS29_6fusion15FusionCallbacksIS2D_NS2J_17LinearCombinationIS2I_fS2I_fLNS_15FloatRoundStyleE2EEES2E_S2H_JEEENS4_5SM1004TMEM4LOAD26SM100_TMEM_LOAD_32dp32b32xENS4_13SM90_TMA_LOADENS1K_INS1L_ILi2ELi4ELi3EEENS1N_ILi16EEENSN_INS5_IJS1P_SO_EEES1V_EEEENS4_39AutoVectorizingCopyWithAssumedAlignmentILi128EEENS4_14SM90_TMA_STOREES2Y_S30_S30_EEEvvEEEEvNT_6ParamsE --------------------------
	.section	.nv.info._ZN7cutlass13device_kernelINS_4gemm6kernel13GemmUniversalIN4cute5tupleIJiiiiEEENS1_10collective13CollectiveMmaINS1_46MainloopSm100TmaUmmaWarpSpecializedBlockScaledILi9ELi2ELi2ENS5_IJNS4_1CILi4EEENSA_ILi1EEESC_EEEEENS5_IJNSA_ILi256EEENSA_ILi64EEENSA_ILi128EEEEEENS5_IJNS_12float_e5m2_tENS_13float_ue8m0_tEEEENS5_IJNS5_IJlSC_lEEENS4_6LayoutINS5_IJNS5_IJNS5_IJNSA_ILi32EEESB_EEEiEEESQ_NS5_IJSC_iEEEEEENS5_IJNS5_IJNS5_IJNSA_ILi16EEESB_EEEiEEENS5_IJNS5_IJNSA_ILi0EEESC_EEENSA_ILi512EEEEEENS5_IJSW_iEEEEEEEEEEESL_S13_NS4_8TiledMMAINS4_8MMA_AtomIJNS4_27SM100_MMA_MXF8F6F4_2x1SM_SSISJ_SJ_fSK_Li256ELi64ELNS4_4UMMA5MajorE0ELS18_0ELNS17_7ScaleInE0ELS19_0EEEEEENSN_INS5_IJSC_SC_SC_EEENS5_IJSW_SW_SW_EEEEENS5_IJNS4_10UnderscoreES1F_S1F_EEEEENS5_IJNS4_18SM100_TMA_2SM_LOADES1I_EEENS5_IJNS4_14ComposedLayoutINS4_7SwizzleILi3ELi4ELi3EEENS4_18smem_ptr_flag_bitsILi8EEENSN_INS5_IJNSA_ILi8EEESH_EEENS5_IJSH_SC_EEEEEEENSN_INS5_IJNS5_IJNS5_IJSP_SC_EEENS5_IJSO_SC_EEEEEESC_NS5_IJSB_SC_EEEEEENS5_IJNS5_IJNS5_IJSU_SY_EEESX_EEESW_NS5_IJSC_SY_EEEEEEEEEEEvNS4_8identityENS5_IJNS4_28SM100_TMA_2SM_LOAD_MULTICASTES26_EEES24_vS25_EENS_8epilogue10collective18CollectiveEpilogueINS29_23Sm100TmaWarpSpecializedILi3ELi2ELi32ELb1ELb0EEEJNS5_IJSH_SG_SH_EEENS5_IJNSN_ISH_SC_EENSN_ISO_SC_EEEEENS_10bfloat16_tESM_S2I_SM_NS29_6fusion15FusionCallbacksIS2D_NS2J_17LinearCombinationIS2I_fS2I_fLNS_15FloatRoundStyleE2EEES2E_S2H_JEEENS4_5SM1004TMEM4LOAD26SM100_TMEM_LOAD_32dp32b32xENS4_13SM90_TMA_LOADENS1K_INS1L_ILi2ELi4ELi3EEENS1N_ILi16EEENSN_INS5_IJS1P_SO_EEES1V_EEEENS4_39AutoVectorizingCopyWithAssumedAlignmentILi128EEENS4_14SM90_TMA_STOREES2Y_S30_S30_EEEvvEEEEvNT_6ParamsE,"",@"SHT_CUDA_INFO"
	.sectionflags	@""
	.align	4


	//----- nvinfo : EIATTR_CUDA_API_VERSION
	.align		4
        /*0000*/ 	.byte	0x04, 0x37
        /*0002*/ 	.short	(.L_31 - .L_30)
.L_30:
        /*0004*/ 	.word	0x00000082


	//----- nvinfo : EIATTR_KPARAM_INFO
	.align		4
.L_31:
        /*0008*/ 	.byte	0x04, 0x17
        /*000a*/ 	.short	(.L_33 - .L_32)
.L_32:
        /*000c*/ 	.word	0x00000000
        /*0010*/ 	.short	0x0000
        /*0012*/ 	.short	0x0000
        /*0014*/ 	.byte	0x00, 0xf0, 0x01, 0x30


	//----- nvinfo : EIATTR_AT_ENTRY_FRAGMENTS
	.align		4
.L_33:
        /*0018*/ 	.byte	0x04, 0x4f
        /*001a*/ 	.short	(.L_35 - .L_34)


	//   ....[0]....
.L_34:
        /*001c*/ 	.word	0x00000007


	//----- nvinfo : EIATTR_RESERVED_SMEM_USED
	.align		4
.L_35:
        /*0020*/ 	.byte	0x01, 0x41
	.zero		2


	//----- nvinfo : EIATTR_SPARSE_MMA_MASK
	.align		4
        /*0024*/ 	.byte	0x03, 0x50
        /*0026*/ 	.short	0x0000


	//----- nvinfo : EIATTR_TCGEN05_2CTA_USED
	.align		4
        /*0028*/ 	.byte	0x01, 0x52
	.zero		2


	//----- nvinfo : EIATTR_MAXREG_COUNT
	.align		4
        /*002c*/ 	.byte	0x03, 0x1b
        /*002e*/ 	.short	0x00ff


	//----- nvinfo : EIATTR_NUM_BARRIERS
	.align		4
        /*0030*/ 	.byte	0x02, 0x4c
        /*0032*/ 	.byte	0x07
	.zero		1


	//----- nvinfo : EIATTR_EXTERNS
	.align		4
        /*0034*/ 	.byte	0x04, 0x0f
        /*0036*/ 	.short	(.L_37 - .L_36)


	//   ....[0]....
	.align		4
.L_36:
        /*0038*/ 	.word	index@(__assertfail)


	//----- nvinfo : EIATTR_MERCURY_ISA_VERSION
	.align		4
.L_37:
        /*003c*/ 	.byte	0x03, 0x5f
        /*003e*/ 	.short	0x0101


	//----- nvinfo : EIATTR_INT_WARP_WIDE_INSTR_OFFSETS
	.align		4
        /*0040*/ 	.byte	0x04, 0x31
        /*0042*/ 	.short	(.L_39 - .L_38)


	//   ....[0]....
.L_38:
        /*0044*/ 	.word	0x00000eb0


	//   ....[1]....
        /*0048*/ 	.word	0x00000f60


	//   ....[2]....
        /*004c*/ 	.word	0x000051a0


	//   ....[3]....
        /*0050*/ 	.word	0x000051c0


	//   ....[4]....
        /*0054*/ 	.word	0x000051f0


	//   ....[5]....
        /*0058*/ 	.word	0x00005d80


	//   ....[6]....
        /*005c*/ 	.word	0x00005ea0


	//   ....[7]....
        /*0060*/ 	.word	0x00006000


	//   ....[8]....
        /*0064*/ 	.word	0x00006120


	//----- nvinfo : EIATTR_COOP_GROUP_MASK_REGIDS
	.align		4
.L_39:
        /*0068*/ 	.byte	0x04, 0x29
        /*006a*/ 	.short	(.L_41 - .L_40)


	//   ....[0]....
.L_40:
        /*006c*/ 	.word	0xffffffff


	//   ....[1]....
        /*0070*/ 	.word	0xffffffff


	//   ....[2]....
        /*0074*/ 	.word	0xffffffff


	//   ....[3]....
        /*0078*/ 	.word	0xffffffff


	//   ....[4]....
        /*007c*/ 	.word	0xffffffff


	//   ....[5]....
        /*0080*/ 	.word	0xffffffff


	//   ....[6]....
        /*0084*/ 	.word	0xffffffff


	//   ....[7]....
        /*0088*/ 	.word	0xffffffff


	//   ....[8]....
        /*008c*/ 	.word	0xffffffff


	//   ....[9]....
        /*0090*/ 	.word	0xffffffff


	//   ....[10]....
        /*0094*/ 	.word	0xffffffff


	//   ....[11]....
        /*0098*/ 	.word	0xffffffff


	//   ....[12]....
        /*009c*/ 	.word	0xffffffff


	//   ....[13]....
        /*00a0*/ 	.word	0xffffffff


	//----- nvinfo : EIATTR_COOP_GROUP_INSTR_OFFSETS
	.align		4
.L_41:
        /*00a4*/ 	.byte	0x04, 0x28
        /*00a6*/ 	.short	(.L_43 - .L_42)


	//   ....[0]....
.L_42:
        /*00a8*/ 	.word	0x000000b0


	//   ....[1]....
        /*00ac*/ 	.word	0x00000580


	//   ....[2]....
        /*00b0*/ 	.word	0x00000820


	//   ....[3]....
        /*00b4*/ 	.word	0x000009a0


	//   ....[4]....
        /*00b8*/ 	.word	0x00000aa0


	//   ....[5]....
        /*00bc*/ 	.word	0x00000c10


	//   ....[6]....
        /*00c0*/ 	.word	0x00000d70


	//   ....[7]....
        /*00c4*/ 	.word	0x00000fd0


	//   ....[8]....
        /*00c8*/ 	.word	0x00002660


	//   ....[9]....
        /*00cc*/ 	.word	0x00003820


	//   ....[10]....
        /*00d0*/ 	.word	0x00003cf0


	//   ....[11]....
        /*00d4*/ 	.word	0x00003d20


	//   ....[12]....
        /*00d8*/ 	.word	0x000050a0


	//   ....[13]....
        /*00dc*/ 	.word	0x000052b0


	//----- nvinfo : EIATTR_VRC_CTA_INIT_COUNT
	.align		4
.L_43:
        /*00e0*/ 	.byte	0x02, 0x4a
        /*00e2*/ 	.byte	0x80
	.zero		1


	//----- nvinfo : EIATTR_SYSCALL_OFFSETS
	.align		4
        /*00e4*/ 	.byte	0x04, 0x46
        /*00e6*/ 	.short	(.L_45 - .L_44)


	//   ....[0]....
.L_44:
        /*00e8*/ 	.word	0x00006e10


	//   ....[1]....
        /*00ec*/ 	.word	0x00006f00


	//   ....[2]....
        /*00f0*/ 	.word	0x000077a0


	//   ....[3]....
        /*00f4*/ 	.word	0x00008470


	//----- nvinfo : EIATTR_MBARRIER_INSTR_OFFSETS
	.align		4
.L_45:
        /*00f8*/ 	.byte	0x04, 0x39
        /*00fa*/ 	.short	(.L_47 - .L_46)


	//   ....[0]....
.L_46:
        /*00fc*/ 	.word	0x000006e0
        /*0100*/ 	.word	0x000000ff
        /*0104*/ 	.word	0x00000000
        /*0108*/ 	.short	0x0100
        /*010a*/ 	.byte	0x04
	.zero		1


	//   ....[1]....
        /*010c*/ 	.word	0x000006f0
        /*0110*/ 	.word	0x000000ff
        /*0114*/ 	.word	0x00000048
        /*0118*/ 	.short	0x0100
        /*011a*/ 	.byte	0x04
	.zero		1


	//   ....[2]....
        /*011c*/ 	.word	0x00000700
        /*0120*/ 	.word	0x000000ff
        /*0124*/ 	.word	0x00000008
        /*0128*/ 	.short	0x0100
        /*012a*/ 	.byte	0x04
	.zero		1


	//   ....[3]....
        /*012c*/ 	.word	0x00000710
        /*0130*/ 	.word	0x000000ff
        /*0134*/ 	.word	0x00000050
        /*0138*/ 	.short	0x0100
        /*013a*/ 	.byte	0x04
	.zero		1


	//   ....[4]....
        /*013c*/ 	.word	0x00000720
        /*0140*/ 	.word	0x000000ff
        /*0144*/ 	.word	0x00000010
        /*0148*/ 	.short	0x0100
        /*014a*/ 	.byte	0x04
	.zero		1


	//   ....[5]....
        /*014c*/ 	.word	0x00000730
        /*0150*/ 	.word	0x000000ff
        /*0154*/ 	.word	0x00000058
        /*0158*/ 	.short	0x0100
        /*015a*/ 	.byte	0x04
	.zero		1


	//   ....[6]....
        /*015c*/ 	.word	0x00000740
        /*0160*/ 	.word	0x000000ff
        /*0164*/ 	.word	0x00000018
        /*0168*/ 	.short	0x0100
        /*016a*/ 	.byte	0x04
	.zero		1


	//   ....[7]....
        /*016c*/ 	.word	0x00000750
        /*0170*/ 	.word	0x000000ff
        /*0174*/ 	.word	0x00000060
        /*0178*/ 	.short	0x0100
        /*017a*/ 	.byte	0x04
	.zero		1


	//   ....[8]....
        /*017c*/ 	.word	0x00000760
        /*0180*/ 	.word	0x000000ff
        /*0184*/ 	.word	0x00000020
        /*0188*/ 	.short	0x0100
        /*018a*/ 	.byte	0x04
	.zero		1


	//   ....[9]....
        /*018c*/ 	.word	0x00000770
        /*0190*/ 	.word	0x000000ff
        /*0194*/ 	.word	0x00000068
        /*0198*/ 	.short	0x0100
        /*019a*/ 	.byte	0x04
	.zero		1


	//   ....[10]....
        /*019c*/ 	.word	0x00000780
        /*01a0*/ 	.word	0x000000ff
        /*01a4*/ 	.word	0x00000028
        /*01a8*/ 	.short	0x0100
        /*01aa*/ 	.byte	0x04
	.zero		1


	//   ....[11]....
        /*01ac*/ 	.word	0x00000790
        /*01b0*/ 	.word	0x000000ff
        /*01b4*/ 	.word	0x00000070
        /*01b8*/ 	.short	0x0100
        /*01ba*/ 	.byte	0x04
	.zero		1


	//   ....[12]....
        /*01bc*/ 	.word	0x000007a0
        /*01c0*/ 	.word	0x000000ff
        /*01c4*/ 	.word	0x00000030
        /*01c8*/ 	.short	0x0100
        /*01ca*/ 	.byte	0x04
	.zero		1


	//   ....[13]....
        /*01cc*/ 	.word	0x000007b0
        /*01d0*/ 	.word	0x000000ff
        /*01d4*/ 	.word	0x00000078
        /*01d8*/ 	.short	0x0100
        /*01da*/ 	.byte	0x04
	.zero		1


	//   ....[14]....
        /*01dc*/ 	.word	0x000007c0
        /*01e0*/ 	.word	0x000000ff
        /*01e4*/ 	.word	0x00000038
        /*01e8*/ 	.short	0x0100
        /*01ea*/ 	.byte	0x04
	.zero		1


	//   ....[15]....
        /*01ec*/ 	.word	0x000007d0
        /*01f0*/ 	.word	0x000000ff
        /*01f4*/ 	.word	0x00000080
        /*01f8*/ 	.short	0x0100
        /*01fa*/ 	.byte	0x04
	.zero		1


	//   ....[16]....
        /*01fc*/ 	.word	0x000007e0
        /*0200*/ 	.word	0x000000ff
        /*0204*/ 	.word	0x00000040
        /*0208*/ 	.short	0x0100
        /*020a*/ 	.byte	0x04
	.zero		1


	//   ....[17]....
        /*020c*/ 	.word	0x000007f0
        /*0210*/ 	.word	0x000000ff
        /*0214*/ 	.word	0x00000088
        /*0218*/ 	.short	0x0100
        /*021a*/ 	.byte	0x04
	.zero		1


	//   ....[18]....
        /*021c*/ 	.word	0x00000930
        /*0220*/ 	.word	0x000000ff
        /*0224*/ 	.word	0x00000090
        /*0228*/ 	.short	0x0100
        /*022a*/ 	.byte	0x04
	.zero		1


	//   ....[19]....
        /*022c*/ 	.word	0x00000940
        /*0230*/ 	.word	0x000000ff
        /*0234*/ 	.word	0x000000a8
        /*0238*/ 	.short	0x0100
        /*023a*/ 	.byte	0x04
	.zero		1


	//   ....[20]....
        /*023c*/ 	.word	0x00000950
        /*0240*/ 	.word	0x000000ff
        /*0244*/ 	.word	0x00000098
        /*0248*/ 	.short	0x0100
        /*024a*/ 	.byte	0x04
	.zero		1


	//   ....[21]....
        /*024c*/ 	.word	0x00000960
        /*0250*/ 	.word	0x000000ff
        /*0254*/ 	.word	0x000000b0
        /*0258*/ 	.short	0x0100
        /*025a*/ 	.byte	0x04
	.zero		1


	//   ....[22]....
        /*025c*/ 	.word	0x00000970
        /*0260*/ 	.word	0x000000ff
        /*0264*/ 	.word	0x000000a0
        /*0268*/ 	.short	0x0100
        /*026a*/ 	.byte	0x04
	.zero		1


	//   ....[23]....
        /*026c*/ 	.word	0x00000980
        /*0270*/ 	.word	0x000000ff
        /*0274*/ 	.word	0x000000b8
        /*0278*/ 	.short	0x0100
        /*027a*/ 	.byte	0x04
	.zero		1


	//   ....[24]....
        /*027c*/ 	.word	0x00000a70
        /*0280*/ 	.word	0x000000ff
        /*0284*/ 	.word	0x000000c0
        /*0288*/ 	.short	0x0100
        /*028a*/ 	.byte	0x06
	.zero		1


	//   ....[25]....
        /*028c*/ 	.word	0x00000a80
        /*0290*/ 	.word	0x000000ff
        /*0294*/ 	.word	0x000000c8
        /*0298*/ 	.short	0x0100
        /*029a*/ 	.byte	0x06
	.zero		1


	//   ....[26]....
        /*029c*/ 	.word	0x00000bc0
        /*02a0*/ 	.word	0x000000ff
        /*02a4*/ 	.word	0x000000d0
        /*02a8*/ 	.short	0x0100
        /*02aa*/ 	.byte	0x06
	.zero		1


	//   ....[27]....
        /*02ac*/ 	.word	0x00000bd0
        /*02b0*/ 	.word	0x000000ff
        /*02b4*/ 	.word	0x000000e0
        /*02b8*/ 	.short	0x0100
        /*02ba*/ 	.byte	0x06
	.zero		1


	//   ....[28]....
        /*02bc*/ 	.word	0x00000be0
        /*02c0*/ 	.word	0x000000ff
        /*02c4*/ 	.word	0x000000d8
        /*02c8*/ 	.short	0x0100
        /*02ca*/ 	.byte	0x06
	.zero		1


	//   ....[29]....
        /*02cc*/ 	.word	0x00000bf0
        /*02d0*/ 	.word	0x000000ff
        /*02d4*/ 	.word	0x000000e8
        /*02d8*/ 	.short	0x0100
        /*02da*/ 	.byte	0x06
	.zero		1


	//   ....[30]....
        /*02dc*/ 	.word	0x00000d20
        /*02e0*/ 	.word	0x000000ff
        /*02e4*/ 	.word	0x000000f0
        /*02e8*/ 	.short	0x0100
        /*02ea*/ 	.byte	0x04
	.zero		1


	//   ....[31]....
        /*02ec*/ 	.word	0x00000d30
        /*02f0*/ 	.word	0x000000ff
        /*02f4*/ 	.word	0x00000100
        /*02f8*/ 	.short	0x0100
        /*02fa*/ 	.byte	0x04
	.zero		1


	//   ....[32]....
        /*02fc*/ 	.word	0x00000d40
        /*0300*/ 	.word	0x000000ff
        /*0304*/ 	.word	0x000000f8
        /*0308*/ 	.short	0x0100
        /*030a*/ 	.byte	0x04
	.zero		1


	//   ....[33]....
        /*030c*/ 	.word	0x00000d50
        /*0310*/ 	.word	0x000000ff
        /*0314*/ 	.word	0x00000108
        /*0318*/ 	.short	0x0100
        /*031a*/ 	.byte	0x04
	.zero		1


	//   ....[34]....
        /*031c*/ 	.word	0x00000e50
        /*0320*/ 	.word	0x000000ff
        /*0324*/ 	.word	0x00000110
        /*0328*/ 	.short	0x0100
        /*032a*/ 	.byte	0x04
	.zero		1


	//   ....[35]....
        /*032c*/ 	.word	0x00000e60
        /*0330*/ 	.word	0x000000ff
        /*0334*/ 	.word	0x00000120
        /*0338*/ 	.short	0x0100
        /*033a*/ 	.byte	0x04
	.zero		1


	//   ....[36]....
        /*033c*/ 	.word	0x00000e70
        /*0340*/ 	.word	0x000000ff
        /*0344*/ 	.word	0x00000118
        /*0348*/ 	.short	0x0100
        /*034a*/ 	.byte	0x04
	.zero		1


	//   ....[37]....
        /*034c*/ 	.word	0x00000e80
        /*0350*/ 	.word	0x000000ff
        /*0354*/ 	.word	0x00000128
        /*0358*/ 	.short	0x0100
        /*035a*/ 	.byte	0x04
	.zero		1


	//   ....[38]....
        /*035c*/ 	.word	0x00000f80
        /*0360*/ 	.word	0x000000ff
        /*0364*/ 	.word	0x00000130
        /*0368*/ 	.short	0x0100
        /*036a*/ 	.byte	0x06
	.zero		1


	//   ....[39]....
        /*036c*/ 	.word	0x00001ba0
        /*0370*/ 	.word	0x00000000
        /*0374*/ 	.word	0x00000120
        /*0378*/ 	.short	0x010a
        /*037a*/ 	.byte	0xff
	.zero		1


	//   ....[40]....
        /*037c*/ 	.word	0x00001bc0
        /*0380*/ 	.word	0x00000000
        /*0384*/ 	.word	0x00000110
        /*0388*/ 	.short	0x0101
        /*038a*/ 	.byte	0xff
	.zero		1


	//   ....[41]....
        /*038c*/ 	.word	0x00001c80
        /*0390*/ 	.word	0x000000ff
        /*0394*/ 	.word	0x00000048
        /*0398*/ 	.short	0x010a
        /*039a*/ 	.byte	0x04
	.zero		1


	//   ....[42]....
        /*039c*/ 	.word	0x00001d90
        /*03a0*/ 	.word	0x000000ff
        /*03a4*/ 	.word	0x00000048
        /*03a8*/ 	.short	0x010a
        /*03aa*/ 	.byte	0x05
	.zero		1


	//   ....[43]....
        /*03ac*/ 	.word	0x00001f00
        /*03b0*/ 	.word	0x000000ff
        /*03b4*/ 	.word	0x00000048
        /*03b8*/ 	.short	0x010a
        /*03ba*/ 	.byte	0x06
	.zero		1


	//   ....[44]....
        /*03bc*/ 	.word	0x000021c0
        /*03c0*/ 	.word	0x000000ff
        /*03c4*/ 	.word	0x000000c8
        /*03c8*/ 	.short	0x0101
        /*03ca*/ 	.byte	0x07
	.zero		1


	//   ....[45]....
        /*03cc*/ 	.word	0x000021e0
        /*03d0*/ 	.word	0x000000ff
        /*03d4*/ 	.word	0x00000048
        /*03d8*/ 	.short	0x010a
        /*03da*/ 	.byte	0x04
	.zero		1


	//   ....[46]....
        /*03dc*/ 	.word	0x00002260
        /*03e0*/ 	.word	0x000000ff
        /*03e4*/ 	.word	0x00000048
        /*03e8*/ 	.short	0x010a
        /*03ea*/ 	.byte	0x06
	.zero		1


	//   ....[47]....
        /*03ec*/ 	.word	0x000023a0
        /*03f0*/ 	.word	0x000000ff
        /*03f4*/ 	.word	0x00000048
        /*03f8*/ 	.short	0x010a
        /*03fa*/ 	.byte	0x04
	.zero		1


	//   ....[48]....
        /*03fc*/ 	.word	0x00002690
        /*0400*/ 	.word	0x00000003
        /*0404*/ 	.word	0x000000d0
        /*0408*/ 	.short	0x010a
        /*040a*/ 	.byte	0xff
	.zero		1


	//   ....[49]....
        /*040c*/ 	.word	0x000027e0
        /*0410*/ 	.word	0x00000000
        /*0414*/ 	.word	0x00000000
        /*0418*/ 	.short	0x0101
        /*041a*/ 	.byte	0xff
	.zero		1


	//   ....[50]....
        /*041c*/ 	.word	0x00002da0
        /*0420*/ 	.word	0x000000ff
        /*0424*/ 	.word	0x00000000
        /*0428*/ 	.short	0x010a
        /*042a*/ 	.byte	0x04
	.zero		1


	//   ....[51]....
        /*042c*/ 	.word	0x00002e30
        /*0430*/ 	.word	0x000000ff
        /*0434*/ 	.word	0x00000000
        /*0438*/ 	.short	0x010a
        /*043a*/ 	.byte	0x05
	.zero		1


	//   ....[52]....
        /*043c*/ 	.word	0x00002ec0
        /*0440*/ 	.word	0x000000ff
        /*0444*/ 	.word	0x00000000
        /*0448*/ 	.short	0x010a
        /*044a*/ 	.byte	0x05
	.zero		1


	//   ....[53]....
        /*044c*/ 	.word	0x00002f50
        /*0450*/ 	.word	0x000000ff
        /*0454*/ 	.word	0x00000000
        /*0458*/ 	.short	0x010a
        /*045a*/ 	.byte	0x05
	.zero		1


	//   ....[54]....
        /*045c*/ 	.word	0x00002fe0
        /*0460*/ 	.word	0x000000ff
        /*0464*/ 	.word	0x00000000
        /*0468*/ 	.short	0x010a
        /*046a*/ 	.byte	0x05
	.zero		1


	//   ....[55]....
        /*046c*/ 	.word	0x00003070
        /*0470*/ 	.word	0x000000ff
        /*0474*/ 	.word	0x00000000
        /*0478*/ 	.short	0x010a
        /*047a*/ 	.byte	0x05
	.zero		1


	//   ....[56]....
        /*047c*/ 	.word	0x00003100
        /*0480*/ 	.word	0x000000ff
        /*0484*/ 	.word	0x00000000
        /*0488*/ 	.short	0x010a
        /*048a*/ 	.byte	0x05
	.zero		1


	//   ....[57]....
        /*048c*/ 	.word	0x00003190
        /*0490*/ 	.word	0x000000ff
        /*0494*/ 	.word	0x00000000
        /*0498*/ 	.short	0x010a
        /*049a*/ 	.byte	0x05
	.zero		1


	//   ....[58]....
        /*049c*/ 	.word	0x00003230
        /*04a0*/ 	.word	0x00000000
        /*04a4*/ 	.word	0x00000000
        /*04a8*/ 	.short	0x010a
        /*04aa*/ 	.byte	0xff
	.zero		1


	//   ....[59]....
        /*04ac*/ 	.word	0x00003370
        /*04b0*/ 	.word	0x00000000
        /*04b4*/ 	.word	0x00000110
        /*04b8*/ 	.short	0x010a
        /*04ba*/ 	.byte	0xff
	.zero		1


	//   ....[60]....
        /*04bc*/ 	.word	0x000033e0
        /*04c0*/ 	.word	0x00000004
        /*04c4*/ 	.word	0x00000000
        /*04c8*/ 	.short	0x0101
        /*04ca*/ 	.byte	0xff
	.zero		1


	//   ....[61]....
        /*04cc*/ 	.word	0x00003400
        /*04d0*/ 	.word	0x000000ff
        /*04d4*/ 	.word	0x000000e0
        /*04d8*/ 	.short	0x010a
        /*04da*/ 	.byte	0x04
	.zero		1


	//   ....[62]....
        /*04dc*/ 	.word	0x00003520
        /*04e0*/ 	.word	0x00000000
        /*04e4*/ 	.word	0x000000d0
        /*04e8*/ 	.short	0x010a
        /*04ea*/ 	.byte	0xff
	.zero		1


	//   ....[63]....
        /*04ec*/ 	.word	0x00003620
        /*04f0*/ 	.word	0x00000000
        /*04f4*/ 	.word	0x00000000
        /*04f8*/ 	.short	0x0101
        /*04fa*/ 	.byte	0xff
	.zero		1


	//   ....[64]....
        /*04fc*/ 	.word	0x000036b0
        /*0500*/ 	.word	0x000000ff
        /*0504*/ 	.word	0x000000e0
        /*0508*/ 	.short	0x0106
        /*050a*/ 	.byte	0x04
	.zero		1


	//   ....[65]....
        /*050c*/ 	.word	0x000036d0
        /*0510*/ 	.word	0x000000ff
        /*0514*/ 	.word	0x000000e0
        /*0518*/ 	.short	0x010a
        /*051a*/ 	.byte	0x04
	.zero		1


	//   ....[66]....
        /*051c*/ 	.word	0x00003760
        /*0520*/ 	.word	0x000000ff
        /*0524*/ 	.word	0x000000e0
        /*0528*/ 	.short	0x0106
        /*052a*/ 	.byte	0x07
	.zero		1


	//   ....[67]....
        /*052c*/ 	.word	0x000037a0
        /*0530*/ 	.word	0x00000000
        /*0534*/ 	.word	0x000000e0
        /*0538*/ 	.short	0x010a
        /*053a*/ 	.byte	0xff
	.zero		1


	//   ....[68]....
        /*053c*/ 	.word	0x000039f0
        /*0540*/ 	.word	0x000000ff
        /*0544*/ 	.word	0x00000008
        /*0548*/ 	.short	0x010a
        /*054a*/ 	.byte	0x05
	.zero		1


	//   ....[69]....
        /*054c*/ 	.word	0x00003a10
        /*0550*/ 	.word	0x000000ff
        /*0554*/ 	.word	0x00000008
        /*0558*/ 	.short	0x010a
        /*055a*/ 	.byte	0x05
	.zero		1


	//   ....[70]....
        /*055c*/ 	.word	0x00003ba0
        /*0560*/ 	.word	0x000000ff
        /*0564*/ 	.word	0x00000008
        /*0568*/ 	.short	0x010a
        /*056a*/ 	.byte	0x05
	.zero		1


	//   ....[71]....
        /*056c*/ 	.word	0x00003bc0
        /*0570*/ 	.word	0x000000ff
        /*0574*/ 	.word	0x00000008
        /*0578*/ 	.short	0x010a
        /*057a*/ 	.byte	0x05
	.zero		1


	//   ....[72]....
        /*057c*/ 	.word	0x00003c80
        /*0580*/ 	.word	0x000000ff
        /*0584*/ 	.word	0x00000000
        /*0588*/ 	.short	0x0101
        /*058a*/ 	.byte	0x04
	.zero		1


	//   ....[73]....
        /*058c*/ 	.word	0x00004110
        /*0590*/ 	.word	0x00000002
        /*0594*/ 	.word	0x000000d0
        /*0598*/ 	.short	0x010a
        /*059a*/ 	.byte	0xff
	.zero		1


	//   ....[74]....
        /*059c*/ 	.word	0x00004230
        /*05a0*/ 	.word	0x00000000
        /*05a4*/ 	.word	0x00000000
        /*05a8*/ 	.short	0x0101
        /*05aa*/ 	.byte	0xff
	.zero		1


	//   ....[75]....
        /*05ac*/ 	.word	0x00004780
        /*05b0*/ 	.word	0x000000ff
        /*05b4*/ 	.word	0x00000000
        /*05b8*/ 	.short	0x010a
        /*05ba*/ 	.byte	0x04
	.zero		1


	//   ....[76]....
        /*05bc*/ 	.word	0x000047d0
        /*05c0*/ 	.word	0x000000ff
        /*05c4*/ 	.word	0x00000100
        /*05c8*/ 	.short	0x010a
        /*05ca*/ 	.byte	0x39
	.zero		1


	//   ....[77]....
        /*05cc*/ 	.word	0x000049f0
        /*05d0*/ 	.word	0x000000ff
        /*05d4*/ 	.word	0x00000000
        /*05d8*/ 	.short	0x010a
        /*05da*/ 	.byte	0x07
	.zero		1


	//   ....[78]....
        /*05dc*/ 	.word	0x00004b20
        /*05e0*/ 	.word	0x000000ff
        /*05e4*/ 	.word	0x00000000
        /*05e8*/ 	.short	0x010a
        /*05ea*/ 	.byte	0x04
	.zero		1


	//   ....[79]....
        /*05ec*/ 	.word	0x00004eb0
        /*05f0*/ 	.word	0x000000ff
        /*05f4*/ 	.word	0x00000000
        /*05f8*/ 	.short	0x010a
        /*05fa*/ 	.byte	0x04
	.zero		1


	//   ....[80]....
        /*05fc*/ 	.word	0x00004f50
        /*0600*/ 	.word	0x00000000
        /*0604*/ 	.word	0x00000000
        /*0608*/ 	.short	0x010a
        /*060a*/ 	.byte	0xff
	.zero		1


	//   ....[81]....
        /*060c*/ 	.word	0x00004f90
        /*0610*/ 	.word	0x00000000
        /*0614*/ 	.word	0x00000000
        /*0618*/ 	.short	0x010a
        /*061a*/ 	.byte	0xff
	.zero		1


	//   ....[82]....
        /*061c*/ 	.word	0x00005000
        /*0620*/ 	.word	0x000000ff
        /*0624*/ 	.word	0x00000000
        /*0628*/ 	.short	0x0101
        /*062a*/ 	.byte	0x04
	.zero		1


	//   ....[83]....
        /*062c*/ 	.word	0x00005040
        /*0630*/ 	.word	0x000000ff
        /*0634*/ 	.word	0x00000130
        /*0638*/ 	.short	0x010a
        /*063a*/ 	.byte	0x1f
	.zero		1


	//   ....[84]....
        /*063c*/ 	.word	0x00005090
        /*0640*/ 	.word	0x000000ff
        /*0644*/ 	.word	0x00000000
        /*0648*/ 	.short	0x0101
        /*064a*/ 	.byte	0x04
	.zero		1


	//   ....[85]....
        /*064c*/ 	.word	0x00005540
        /*0650*/ 	.word	0x00000008
        /*0654*/ 	.word	0x000000d0
        /*0658*/ 	.short	0x010a
        /*065a*/ 	.byte	0xff
	.zero		1


	//   ....[86]....
        /*065c*/ 	.word	0x000056b0
        /*0660*/ 	.word	0x00000000
        /*0664*/ 	.word	0x00000000
        /*0668*/ 	.short	0x0101
        /*066a*/ 	.byte	0xff
	.zero		1


	//   ....[87]....
        /*066c*/ 	.word	0x00005b80
        /*0670*/ 	.word	0x000000ff
        /*0674*/ 	.word	0x000000c8
        /*0678*/ 	.short	0x010a
        /*067a*/ 	.byte	0x18
	.zero		1


	//   ....[88]....
        /*067c*/ 	.word	0x00005d50
        /*0680*/ 	.word	0x000000ff
        /*0684*/ 	.word	0x000000a8
        /*0688*/ 	.short	0x010a
        /*068a*/ 	.byte	0x04
	.zero		1


	//   ....[89]....
        /*068c*/ 	.word	0x00005f40
        /*0690*/ 	.word	0x000000ff
        /*0694*/ 	.word	0x00000090
        /*0698*/ 	.short	0x010b
        /*069a*/ 	.byte	0x04
	.zero		1


	//   ....[90]....
        /*069c*/ 	.word	0x00005f50
        /*06a0*/ 	.word	0x000000ff
        /*06a4*/ 	.word	0x00000000
        /*06a8*/ 	.short	0x0101
        /*06aa*/ 	.byte	0x07
	.zero		1


	//   ....[91]....
        /*06ac*/ 	.word	0x00005f60
        /*06b0*/ 	.word	0x000000ff
        /*06b4*/ 	.word	0x000000a8
        /*06b8*/ 	.short	0x010a
        /*06ba*/ 	.byte	0x05
	.zero		1


	//   ....[92]....
        /*06bc*/ 	.word	0x000061c0
        /*06c0*/ 	.word	0x000000ff
        /*06c4*/ 	.word	0x00000090
        /*06c8*/ 	.short	0x010b
        /*06ca*/ 	.byte	0x05
	.zero		1


	//   ....[93]....
        /*06cc*/ 	.word	0x000061d0
        /*06d0*/ 	.word	0x000000ff
        /*06d4*/ 	.word	0x00000000
        /*06d8*/ 	.short	0x0101
        /*06da*/ 	.byte	0x04
	.zero		1


	//   ....[94]....
        /*06dc*/ 	.word	0x00006220
        /*06e0*/ 	.word	0x000000ff
        /*06e4*/ 	.word	0x00000000
        /*06e8*/ 	.short	0x010a
        /*06ea*/ 	.byte	0x04
	.zero		1


	//   ....[95]....
        /*06ec*/ 	.word	0x000062b0
        /*06f0*/ 	.word	0x000000ff
        /*06f4*/ 	.word	0x00000000
        /*06f8*/ 	.short	0x010a
        /*06fa*/ 	.byte	0x05
	.zero		1


	//   ....[96]....
        /*06fc*/ 	.word	0x00006350
        /*0700*/ 	.word	0x00000000
        /*0704*/ 	.word	0x00000000
        /*0708*/ 	.short	0x010a
        /*070a*/ 	.byte	0xff
	.zero		1


	//   ....[97]....
        /*070c*/ 	.word	0x000066a0
        /*0710*/ 	.word	0x00000003
        /*0714*/ 	.word	0x000000d0
        /*0718*/ 	.short	0x010a
        /*071a*/ 	.byte	0xff
	.zero		1


	//   ....[98]....
        /*071c*/ 	.word	0x00006820
        /*0720*/ 	.word	0x00000000
        /*0724*/ 	.word	0x00000000
        /*0728*/ 	.short	0x0101
        /*072a*/ 	.byte	0xff
	.zero		1


	//   ....[99]....
        /*072c*/ 	.word	0x000073f0
        /*0730*/ 	.word	0x00000000
        /*0734*/ 	.word	0x00000090
        /*0738*/ 	.short	0x010a
        /*073a*/ 	.byte	0xff
	.zero		1


	//   ....[100]....
        /*073c*/ 	.word	0x00007460
        /*0740*/ 	.word	0x00000059
        /*0744*/ 	.word	0x000000f0
        /*0748*/ 	.short	0x010a
        /*074a*/ 	.byte	0xff
	.zero		1


	//   ....[101]....
        /*074c*/ 	.word	0x00007550
        /*0750*/ 	.word	0x00000000
        /*0754*/ 	.word	0x00000090
        /*0758*/ 	.short	0x010a
        /*075a*/ 	.byte	0xff
	.zero		1


	//   ....[102]....
        /*075c*/ 	.word	0x00007680
        /*0760*/ 	.word	0x00000059
        /*0764*/ 	.word	0x000000f0
        /*0768*/ 	.short	0x010a
        /*076a*/ 	.byte	0xff
	.zero		1


	//   ....[103]....
        /*076c*/ 	.word	0x000081b0
        /*0770*/ 	.word	0x00000000
        /*0774*/ 	.word	0x00000000
        /*0778*/ 	.short	0x0101
        /*077a*/ 	.byte	0xff
	.zero		1


	//   ....[104]....
        /*077c*/ 	.word	0x000081c0
        /*0780*/ 	.word	0x00000003
        /*0784*/ 	.word	0x00000090
        /*0788*/ 	.short	0x010a
        /*078a*/ 	.byte	0xff
	.zero		1


	//   ....[105]....
        /*078c*/ 	.word	0x00008290
        /*0790*/ 	.word	0x00000003
        /*0794*/ 	.word	0x00000090
        /*0798*/ 	.short	0x010a
        /*079a*/ 	.byte	0xff
	.zero		1


	//   ....[106]....
        /*079c*/ 	.word	0x00008710
        /*07a0*/ 	.word	0x00000059
        /*07a4*/ 	.word	0x00000000
        /*07a8*/ 	.short	0x0101
        /*07aa*/ 	.byte	0xff
	.zero		1


	//   ....[107]....
        /*07ac*/ 	.word	0x00008f30
        /*07b0*/ 	.word	0x00000002
        /*07b4*/ 	.word	0x00000000
        /*07b8*/ 	.short	0x0101
        /*07ba*/ 	.byte	0xff
	.zero		1


	//   ....[108]....
        /*07bc*/ 	.word	0x000091f0
        /*07c0*/ 	.word	0x000000ff
        /*07c4*/ 	.word	0x00000000
        /*07c8*/ 	.short	0x0101
        /*07ca*/ 	.byte	0x04
	.zero		1


	//   ....[109]....
        /*07cc*/ 	.word	0x00009210
        /*07d0*/ 	.word	0x00000000
        /*07d4*/ 	.word	0x00000120
        /*07d8*/ 	.short	0x010a
        /*07da*/ 	.byte	0xff
	.zero		1


	//   ....[110]....
        /*07dc*/ 	.word	0x00009270
        /*07e0*/ 	.word	0x00000000
        /*07e4*/ 	.word	0x00000048
        /*07e8*/ 	.short	0x010a
        /*07ea*/ 	.byte	0xff
	.zero		1


	//   ....[111]....
        /*07ec*/ 	.word	0x000092d0
        /*07f0*/ 	.word	0x00000000
        /*07f4*/ 	.word	0x00000048
        /*07f8*/ 	.short	0x010a
        /*07fa*/ 	.byte	0xff
	.zero		1


	//   ....[112]....
        /*07fc*/ 	.word	0x00009320
        /*0800*/ 	.word	0x00000003
        /*0804*/ 	.word	0x000000d0
        /*0808*/ 	.short	0x010a
        /*080a*/ 	.byte	0xff
	.zero		1


	//   ....[113]....
        /*080c*/ 	.word	0x00009380
        /*0810*/ 	.word	0x00000000
        /*0814*/ 	.word	0x00000000
        /*0818*/ 	.short	0x010a
        /*081a*/ 	.byte	0xff
	.zero		1


	//   ....[114]....
        /*081c*/ 	.word	0x000093e0
        /*0820*/ 	.word	0x00000000
        /*0824*/ 	.word	0x00000000
        /*0828*/ 	.short	0x010a
        /*082a*/ 	.byte	0xff
	.zero		1


	//   ....[115]....
        /*082c*/ 	.word	0x00009440
        /*0830*/ 	.word	0x00000000
        /*0834*/ 	.word	0x00000000
        /*0838*/ 	.short	0x010a
        /*083a*/ 	.byte	0xff
	.zero		1


	//   ....[116]....
        /*083c*/ 	.word	0x000094a0
        /*0840*/ 	.word	0x00000000
        /*0844*/ 	.word	0x00000000
        /*0848*/ 	.short	0x010a
        /*084a*/ 	.byte	0xff
	.zero		1


	//   ....[117]....
        /*084c*/ 	.word	0x00009500
        /*0850*/ 	.word	0x00000000
        /*0854*/ 	.word	0x00000000
        /*0858*/ 	.short	0x010a
        /*085a*/ 	.byte	0xff
	.zero		1


	//   ....[118]....
        /*085c*/ 	.word	0x00009560
        /*0860*/ 	.word	0x00000000
        /*0864*/ 	.word	0x00000000
        /*0868*/ 	.short	0x010a
        /*086a*/ 	.byte	0xff
	.zero		1


	//   ....[119]....
        /*086c*/ 	.word	0x000095c0
        /*0870*/ 	.word	0x00000000
        /*0874*/ 	.word	0x00000000
        /*0878*/ 	.short	0x010a
        /*087a*/ 	.byte	0xff
	.zero		1


	//   ....[120]....
        /*087c*/ 	.word	0x00009620
        /*0880*/ 	.word	0x00000000
        /*0884*/ 	.word	0x00000000
        /*0888*/ 	.short	0x010a
        /*088a*/ 	.byte	0xff
	.zero		1


	//   ....[121]....
        /*088c*/ 	.word	0x00009670
        /*0890*/ 	.word	0x00000000
        /*0894*/ 	.word	0x00000110
        /*0898*/ 	.short	0x010a
        /*089a*/ 	.byte	0xff
	.zero		1


	//   ....[122]....
        /*089c*/ 	.word	0x000096d0
        /*08a0*/ 	.word	0x00000000
        /*08a4*/ 	.word	0x000000e0
        /*08a8*/ 	.short	0x010a
        /*08aa*/ 	.byte	0xff
	.zero		1


	//   ....[123]....
        /*08ac*/ 	.word	0x00009720
        /*08b0*/ 	.word	0x00000000
        /*08b4*/ 	.word	0x000000d0
        /*08b8*/ 	.short	0x010a
        /*08ba*/ 	.byte	0xff
	.zero		1


	//   ....[124]....
        /*08bc*/ 	.word	0x00009780
        /*08c0*/ 	.word	0x00000000
        /*08c4*/ 	.word	0x000000e0
        /*08c8*/ 	.short	0x010a
        /*08ca*/ 	.byte	0xff
	.zero		1


	//   ....[125]....
        /*08cc*/ 	.word	0x000097e0
        /*08d0*/ 	.word	0x00000005
        /*08d4*/ 	.word	0x00000008
        /*08d8*/ 	.short	0x010a
        /*08da*/ 	.byte	0xff
	.zero		1


	//   ....[126]....
        /*08dc*/ 	.word	0x000098d0
        /*08e0*/ 	.word	0x00000003
        /*08e4*/ 	.word	0x00000008
        /*08e8*/ 	.short	0x010a
        /*08ea*/ 	.byte	0xff
	.zero		1


	//   ....[127]....
        /*08ec*/ 	.word	0x00009920
        /*08f0*/ 	.word	0x00000002
        /*08f4*/ 	.word	0x000000d0
        /*08f8*/ 	.short	0x010a
        /*08fa*/ 	.byte	0xff
	.zero		1


	//   ....[128]....
        /*08fc*/ 	.word	0x00009980
        /*0900*/ 	.word	0x00000000
        /*0904*/ 	.word	0x00000100
        /*0908*/ 	.short	0x010a
        /*090a*/ 	.byte	0xff
	.zero		1


	//   ....[129]....
        /*090c*/ 	.word	0x000099e0
        /*0910*/ 	.word	0x00000000
        /*0914*/ 	.word	0x00000000
        /*0918*/ 	.short	0x010a
        /*091a*/ 	.byte	0xff
	.zero		1


	//   ....[130]....
        /*091c*/ 	.word	0x00009a40
        /*0920*/ 	.word	0x00000000
        /*0924*/ 	.word	0x00000000
        /*0928*/ 	.short	0x010a
        /*092a*/ 	.byte	0xff
	.zero		1


	//   ....[131]....
        /*092c*/ 	.word	0x00009aa0
        /*0930*/ 	.word	0x00000000
        /*0934*/ 	.word	0x00000130
        /*0938*/ 	.short	0x010a
        /*093a*/ 	.byte	0xff
	.zero		1


	//   ....[132]....
        /*093c*/ 	.word	0x00009af0
        /*0940*/ 	.word	0x00000008
        /*0944*/ 	.word	0x000000d0
        /*0948*/ 	.short	0x010a
        /*094a*/ 	.byte	0xff
	.zero		1


	//   ....[133]....
        /*094c*/ 	.word	0x00009b50
        /*0950*/ 	.word	0x00000000
        /*0954*/ 	.word	0x000000c8
        /*0958*/ 	.short	0x010a
        /*095a*/ 	.byte	0xff
	.zero		1


	//   ....[134]....
        /*095c*/ 	.word	0x00009bb0
        /*0960*/ 	.word	0x00000000
        /*0964*/ 	.word	0x000000a8
        /*0968*/ 	.short	0x010a
        /*096a*/ 	.byte	0xff
	.zero		1


	//   ....[135]....
        /*096c*/ 	.word	0x00009c10
        /*0970*/ 	.word	0x00000005
        /*0974*/ 	.word	0x000000a8
        /*0978*/ 	.short	0x010a
        /*097a*/ 	.byte	0xff
	.zero		1


	//   ....[136]....
        /*097c*/ 	.word	0x00009c70
        /*0980*/ 	.word	0x00000000
        /*0984*/ 	.word	0x00000000
        /*0988*/ 	.short	0x010a
        /*098a*/ 	.byte	0xff
	.zero		1


	//   ....[137]....
        /*098c*/ 	.word	0x00009cd0
        /*0990*/ 	.word	0x00000000
        /*0994*/ 	.word	0x00000000
        /*0998*/ 	.short	0x010a
        /*099a*/ 	.byte	0xff
	.zero		1


	//   ....[138]....
        /*099c*/ 	.word	0x00009d20
        /*09a0*/ 	.word	0x00000003
        /*09a4*/ 	.word	0x000000d0
        /*09a8*/ 	.short	0x010a
        /*09aa*/ 	.byte	0xff
	.zero		1


	//   ....[139]....
        /*09ac*/ 	.word	0x00009d70
        /*09b0*/ 	.word	0x00000000
        /*09b4*/ 	.word	0x00000090
        /*09b8*/ 	.short	0x010a
        /*09ba*/ 	.byte	0xff
	.zero		1


	//   ....[140]....
        /*09bc*/ 	.word	0x00009dc0
        /*09c0*/ 	.word	0x00000059
        /*09c4*/ 	.word	0x000000f0
        /*09c8*/ 	.short	0x010a
        /*09ca*/ 	.byte	0xff
	.zero		1


	//   ....[141]....
        /*09cc*/ 	.word	0x00009e10
        /*09d0*/ 	.word	0x00000003
        /*09d4*/ 	.word	0x00000090
        /*09d8*/ 	.short	0x010a
        /*09da*/ 	.byte	0xff
	.zero		1


	//----- nvinfo : EIATTR_NUM_MBARRIERS
	.align		4
.L_47:
        /*09dc*/ 	.byte	0x03, 0x38
        /*09de*/ 	.short	0x0027


	//----- nvinfo : EIATTR_EXIT_INSTR_OFFSETS
	.align		4
        /*09e0*/ 	.byte	0x04, 0x1c
        /*09e2*/ 	.short	(.L_49 - .L_48)


	//   ....[0]....
.L_48:
        /*09e4*/ 	.word	0x00003260


	//   ....[1]....
        /*09e8*/ 	.word	0x00003770


	//   ....[2]....
        /*09ec*/ 	.word	0x000037d0


	//   ....[3]....
        /*09f0*/ 	.word	0x000052c0


	//   ....[4]....
        /*09f4*/ 	.word	0x00006380


	//   ....[5]....
        /*09f8*/ 	.word	0x000063c0


	//   ....[6]....
        /*09fc*/ 	.word	0x000090d0


	//   ....[7]....
        /*0a00*/ 	.word	0x00009150


	//   ....[8]....
        /*0a04*/ 	.word	0x00009180


	//   ....[9]....
        /*0a08*/ 	.word	0x00009200


	//----- nvinfo : EIATTR_MAX_THREADS
	.align		4
.L_49:
        /*0a0c*/ 	.byte	0x04, 0x05
        /*0a0e*/ 	.short	(.L_51 - .L_50)
.L_50:
        /*0a10*/ 	.word	0x00000100
        /*0a14*/ 	.word	0x00000001
        /*0a18*/ 	.word	0x00000001


	//----- nvinfo : EIATTR_CRS_STACK_SIZE
	.align		4
.L_51:
        /*0a1c*/ 	.byte	0x04, 0x1e
        /*0a1e*/ 	.short	(.L_53 - .L_52)
.L_52:
        /*0a20*/ 	.word	0x00000000


	//----- nvinfo : EIATTR_CBANK_PARAM_SIZE
	.align		4
.L_53:
        /*0a24*/ 	.byte	0x03, 0x19
        /*0a26*/ 	.short	0x0c00


	//----- nvinfo : EIATTR_PARAM_CBANK
	.align		4
        /*0a28*/ 	.byte	0x04, 0x0a
        /*0a2a*/ 	.short	(.L_55 - .L_54)
	.align		4
.L_54:
        /*0a2c*/ 	.word	index@(.nv.constant0._ZN7cutlass13device_kernelINS_4gemm6kernel13GemmUniversalIN4cute5tupleIJiiiiEEENS1_10collective13CollectiveMmaINS1_46MainloopSm100TmaUmmaWarpSpecializedBlockScaledILi9ELi2ELi2ENS5_IJNS4_1CILi4EEENSA_ILi1EEESC_EEEEENS5_IJNSA_ILi256EEENSA_ILi64EEENSA_ILi128EEEEEENS5_IJNS_12float_e5m2_tENS_13float_ue8m0_tEEEENS5_IJNS5_IJlSC_lEEENS4_6LayoutINS5_IJNS5_IJNS5_IJNSA_ILi32EEESB_EEEiEEESQ_NS5_IJSC_iEEEEEENS5_IJNS5_IJNS5_IJNSA_ILi16EEESB_EEEiEEENS5_IJNS5_IJNSA_ILi0EEESC_EEENSA_ILi512EEEEEENS5_IJSW_iEEEEEEEEEEESL_S13_NS4_8TiledMMAINS4_8MMA_AtomIJNS4_27SM100_MMA_MXF8F6F4_2x1SM_SSISJ_SJ_fSK_Li256ELi64ELNS4_4UMMA5MajorE0ELS18_0ELNS17_7ScaleInE0ELS19_0EEEEEENSN_INS5_IJSC_SC_SC_EEENS5_IJSW_SW_SW_EEEEENS5_IJNS4_10UnderscoreES1F_S1F_EEEEENS5_IJNS4_18SM100_TMA_2SM_LOADES1I_EEENS5_IJNS4_14ComposedLayoutINS4_7SwizzleILi3ELi4ELi3EEENS4_18smem_ptr_flag_bitsILi8EEENSN_INS5_IJNSA_ILi8EEESH_EEENS5_IJSH_SC_EEEEEEENSN_INS5_IJNS5_IJNS5_IJSP_SC_EEENS5_IJSO_SC_EEEEEESC_NS5_IJSB_SC_EEEEEENS5_IJNS5_IJNS5_IJSU_SY_EEESX_EEESW_NS5_IJSC_SY_EEEEEEEEEEEvNS4_8identityENS5_IJNS4_28SM100_TMA_2SM_LOAD_MULTICASTES26_EEES24_vS25_EENS_8epilogue10collective18CollectiveEpilogueINS29_23Sm100TmaWarpSpecializedILi3ELi2ELi32ELb1ELb0EEEJNS5_IJSH_SG_SH_EEENS5_IJNSN_ISH_SC_EENSN_ISO_SC_EEEEENS_10bfloat16_tESM_S2I_SM_NS29_6fusion15FusionCallbacksIS2D_NS2J_17LinearCombinationIS2I_fS2I_fLNS_15FloatRoundStyleE2EEES2E_S2H_JEEENS4_5SM1004TMEM4LOAD26SM100_TMEM_LOAD_32dp32b32xENS4_13SM90_TMA_LOADENS1K_INS1L_ILi2ELi4ELi3EEENS1N_ILi16EEENSN_INS5_IJS1P_SO_EEES1V_EEEENS4_39AutoVectorizingCopyWithAssumedAlignmentILi128EEENS4_14SM90_TMA_STOREES2Y_S30_S30_EEEvvEEEEvNT_6ParamsE)
        /*0a30*/ 	.short	0x0380
        /*0a32*/ 	.short	0x0c00


	//----- nvinfo : EIATTR_SW_WAR
	.align		4
.L_55:
        /*0a34*/ 	.byte	0x04, 0x36
        /*0a36*/ 	.short	(.L_57 - .L_56)
.L_56:
        /*0a38*/ 	.word	0x00000008
.L_57:


//--------------------- .nv.callgraph             --------------------------
	.section	.nv.callgraph,"",@"SHT_CUDA_CALLGRAPH"
	.align	4
	.sectionentsize	8
	.align		4
        /*0000*/ 	.word	0x00000000
	.align		4
        /*0004*/ 	.word	0xffffffff
	.align		4
        /*0008*/ 	.word	index@(_ZN7cutlass13device_kernelINS_4gemm6kernel13GemmUniversalIN4cute5tupleIJiiiiEEENS1_10collective13CollectiveMmaINS1_46MainloopSm100TmaUmmaWarpSpecializedBlockScaledILi9ELi2ELi2ENS5_IJNS4_1CILi4EEENSA_ILi1EEESC_EEEEENS5_IJNSA_ILi256EEENSA_ILi64EEENSA_ILi128EEEEEENS5_IJNS_12float_e5m2_tENS_13float_ue8m0_tEEEENS5_IJNS5_IJlSC_lEEENS4_6LayoutINS5_IJNS5_IJNS5_IJNSA_ILi32EEESB_EEEiEEESQ_NS5_IJSC_iEEEEEENS5_IJNS5_IJNS5_IJNSA_ILi16EEESB_EEEiEEENS5_IJNS5_IJNSA_ILi0EEESC_EEENSA_ILi512EEEEEENS5_IJSW_iEEEEEEEEEEESL_S13_NS4_8TiledMMAINS4_8MMA_AtomIJNS4_27SM100_MMA_MXF8F6F4_2x1SM_SSISJ_SJ_fSK_Li256ELi64ELNS4_4UMMA5MajorE0ELS18_0ELNS17_7ScaleInE0ELS19_0EEEEEENSN_INS5_IJSC_SC_SC_EEENS5_IJSW_SW_SW_EEEEENS5_IJNS4_10UnderscoreES1F_S1F_EEEEENS5_IJNS4_18SM100_TMA_2SM_LOADES1I_EEENS5_IJNS4_14ComposedLayoutINS4_7SwizzleILi3ELi4ELi3EEENS4_18smem_ptr_flag_bitsILi8EEENSN_INS5_IJNSA_ILi8EEESH_EEENS5_IJSH_SC_EEEEEEENSN_INS5_IJNS5_IJNS5_IJSP_SC_EEENS5_IJSO_SC_EEEEEESC_NS5_IJSB_SC_EEEEEENS5_IJNS5_IJNS5_IJSU_SY_EEESX_EEESW_NS5_IJSC_SY_EEEEEEEEEEEvNS4_8identityENS5_IJNS4_28SM100_TMA_2SM_LOAD_MULTICASTES26_EEES24_vS25_EENS_8epilogue10collective18CollectiveEpilogueINS29_23Sm100TmaWarpSpecializedILi3ELi2ELi32ELb1ELb0EEEJNS5_IJSH_SG_SH_EEENS5_IJNSN_ISH_SC_EENSN_ISO_SC_EEEEENS_10bfloat16_tESM_S2I_SM_NS29_6fusion15FusionCallbacksIS2D_NS2J_17LinearCombinationIS2I_fS2I_fLNS_15FloatRoundStyleE2EEES2E_S2H_JEEENS4_5SM1004TMEM4LOAD26SM100_TMEM_LOAD_32dp32b32xENS4_13SM90_TMA_LOADENS1K_INS1L_ILi2ELi4ELi3EEENS1N_ILi16EEENSN_INS5_IJS1P_SO_EEES1V_EEEENS4_39AutoVectorizingCopyWithAssumedAlignmentILi128EEENS4_14SM90_TMA_STOREES2Y_S30_S30_EEEvvEEEEvNT_6ParamsE)
	.align		4
        /*000c*/ 	.word	index@(__assertfail)
	.align		4
        /*0010*/ 	.word	0x00000000
	.align		4
        /*0014*/ 	.word	0xfffffffe
	.align		4
        /*0018*/ 	.word	0x00000000
	.align		4
        /*001c*/ 	.word	0xfffffffd
	.align		4
        /*0020*/ 	.word	0x00000000
	.align		4
        /*0024*/ 	.word	0xfffffffc


//--------------------- .nv.constant4             --------------------------
	.section	.nv.constant4,"a",@progbits
	.align	8
	.align		8
.nv.constant4:
        /*0000*/ 	.dword	__assertfail
	.align		8
        /*0008*/ 	.dword	__unnamed_1
	.align		8
        /*0010*/ 	.dword	__unnamed_2
	.align		8
        /*0018*/ 	.dword	_ZN40_INTERNAL_2064e887_4_k_cu_272a93e0_388394cuda3std3__45__cpo5beginE
	.align		8
        /*0020*/ 	.dword	_ZN40_INTERNAL_2064e887_4_k_cu_272a93e0_388394cuda3std3__45__cpo3endE
	.align		8
        /*0028*/ 	.dword	_ZN40_INTERNAL_2064e887_4_k_cu_272a93e0_388394cuda3std3__45__cpo6cbeginE
	.align		8
        /*0030*/ 	.dword	_ZN40_INTERNAL_2064e887_4_k_cu_272a93e0_388394cuda3std3__45__cpo4cendE
	.align		8
        /*0038*/ 	.dword	_ZN40_INTERNAL_2064e887_4_k_cu_272a93e0_388394cuda3std3__442_GLOBAL__N__2064e887_4_k_cu_272a93e0_388396ignoreE
	.align		8
        /*0040*/ 	.dword	_ZN40_INTERNAL_2064e887_4_k_cu_272a93e0_388394cuda3std3__419piecewise_constructE
	.align		8
        /*0048*/ 	.dword	_ZN40_INTERNAL_2064e887_4_k_cu_272a93e0_388394cuda3std3__48in_placeE
	.align		8
        /*0050*/ 	.dword	_ZN40_INTERNAL_2064e887_4_k_cu_272a93e0_388394cuda3std6ranges3__45__cpo4swapE
	.align		8
        /*0058*/ 	.dword	_ZN40_INTERNAL_2064e887_4_k_cu_272a93e0_388394cuda3std6ranges3__45__cpo9iter_moveE
	.align		8
        /*0060*/ 	.dword	_ZN40_INTERNAL_2064e887_4_k_cu_272a93e0_388394cute7productE
	.align		8
        /*0068*/ 	.dword	_ZN40_INTERNAL_2064e887_4_k_cu_272a93e0_388394cute1_E
	.align		8
        /*0070*/ 	.dword	$str$25
	.align		8
        /*0078*/ 	.dword	$str$26
	.align		8
        /*0080*/ 	.dword	$str$27
	.align		8
        /*0088*/ 	.dword	$str$28


//--------------------- .text._ZN7cutlass13device_kernelINS_4gemm6kernel13GemmUniversalIN4cute5tupleIJiiiiEEENS1_10collective13CollectiveMmaINS1_46MainloopSm100TmaUmmaWarpSpecializedBlockScaledILi9ELi2ELi2ENS5_IJNS4_1CILi4EEENSA_ILi1EEESC_EEEEENS5_IJNSA_ILi256EEENSA_ILi64EEENSA_ILi128EEEEEENS5_IJNS_12float_e5m2_tENS_13float_ue8m0_tEEEENS5_IJNS5_IJlSC_lEEENS4_6LayoutINS5_IJNS5_IJNS5_IJNSA_ILi32EEESB_EEEiEEESQ_NS5_IJSC_iEEEEEENS5_IJNS5_IJNS5_IJNSA_ILi16EEESB_EEEiEEENS5_IJNS5_IJNSA_ILi0EEESC_EEENSA_ILi512EEEEEENS5_IJSW_iEEEEEEEEEEESL_S13_NS4_8TiledMMAINS4_8MMA_AtomIJNS4_27SM100_MMA_MXF8F6F4_2x1SM_SSISJ_SJ_fSK_Li256ELi64ELNS4_4UMMA5MajorE0ELS18_0ELNS17_7ScaleInE0ELS19_0EEEEEENSN_INS5_IJSC_SC_SC_EEENS5_IJSW_SW_SW_EEEEENS5_IJNS4_10UnderscoreES1F_S1F_EEEEENS5_IJNS4_18SM100_TMA_2SM_LOADES1I_EEENS5_IJNS4_14ComposedLayoutINS4_7SwizzleILi3ELi4ELi3EEENS4_18smem_ptr_flag_bitsILi8EEENSN_INS5_IJNSA_ILi8EEESH_EEENS5_IJSH_SC_EEEEEEENSN_INS5_IJNS5_IJNS5_IJSP_SC_EEENS5_IJSO_SC_EEEEEESC_NS5_IJSB_SC_EEEEEENS5_IJNS5_IJNS5_IJSU_SY_EEESX_EEESW_NS5_IJSC_SY_EEEEEEEEEEEvNS4_8identityENS5_IJNS4_28SM100_TMA_2SM_LOAD_MULTICASTES26_EEES24_vS25_EENS_8epilogue10collective18CollectiveEpilogueINS29_23Sm100TmaWarpSpecializedILi3ELi2ELi32ELb1ELb0EEEJNS5_IJSH_SG_SH_EEENS5_IJNSN_ISH_SC_EENSN_ISO_SC_EEEEENS_10bfloat16_tESM_S2I_SM_NS29_6fusion15FusionCallbacksIS2D_NS2J_17LinearCombinationIS2I_fS2I_fLNS_15FloatRoundStyleE2EEES2E_S2H_JEEENS4_5SM1004TMEM4LOAD26SM100_TMEM_LOAD_32dp32b32xENS4_13SM90_TMA_LOADENS1K_INS1L_ILi2ELi4ELi3EEENS1N_ILi16EEENSN_INS5_IJS1P_SO_EEES1V_EEEENS4_39AutoVectorizingCopyWithAssumedAlignmentILi128EEENS4_14SM90_TMA_STOREES2Y_S30_S30_EEEvvEEEEvNT_6ParamsE --------------------------
	.section	.text._ZN7cutlass13device_kernelINS_4gemm6kernel13GemmUniversalIN4cute5tupleIJiiiiEEENS1_10collective13CollectiveMmaINS1_46MainloopSm100TmaUmmaWarpSpecializedBlockScaledILi9ELi2ELi2ENS5_IJNS4_1CILi4EEENSA_ILi1EEESC_EEEEENS5_IJNSA_ILi256EEENSA_ILi64EEENSA_ILi128EEEEEENS5_IJNS_12float_e5m2_tENS_13float_ue8m0_tEEEENS5_IJNS5_IJlSC_lEEENS4_6LayoutINS5_IJNS5_IJNS5_IJNSA_ILi32EEESB_EEEiEEESQ_NS5_IJSC_iEEEEEENS5_IJNS5_IJNS5_IJNSA_ILi16EEESB_EEEiEEENS5_IJNS5_IJNSA_ILi0EEESC_EEENSA_ILi512EEEEEENS5_IJSW_iEEEEEEEEEEESL_S13_NS4_8TiledMMAINS4_8MMA_AtomIJNS4_27SM100_MMA_MXF8F6F4_2x1SM_SSISJ_SJ_fSK_Li256ELi64ELNS4_4UMMA5MajorE0ELS18_0ELNS17_7ScaleInE0ELS19_0EEEEEENSN_INS5_IJSC_SC_SC_EEENS5_IJSW_SW_SW_EEEEENS5_IJNS4_10UnderscoreES1F_S1F_EEEEENS5_IJNS4_18SM100_TMA_2SM_LOADES1I_EEENS5_IJNS4_14ComposedLayoutINS4_7SwizzleILi3ELi4ELi3EEENS4_18smem_ptr_flag_bitsILi8EEENSN_INS5_IJNSA_ILi8EEESH_EEENS5_IJSH_SC_EEEEEEENSN_INS5_IJNS5_IJNS5_IJSP_SC_EEENS5_IJSO_SC_EEEEEESC_NS5_IJSB_SC_EEEEEENS5_IJNS5_IJNS5_IJSU_SY_EEESX_EEESW_NS5_IJSC_SY_EEEEEEEEEEEvNS4_8identityENS5_IJNS4_28SM100_TMA_2SM_LOAD_MULTICASTES26_EEES24_vS25_EENS_8epilogue10collective18CollectiveEpilogueINS29_23Sm100TmaWarpSpecializedILi3ELi2ELi32ELb1ELb0EEEJNS5_IJSH_SG_SH_EEENS5_IJNSN_ISH_SC_EENSN_ISO_SC_EEEEENS_10bfloat16_tESM_S2I_SM_NS29_6fusion15FusionCallbacksIS2D_NS2J_17LinearCombinationIS2I_fS2I_fLNS_15FloatRoundStyleE2EEES2E_S2H_JEEENS4_5SM1004TMEM4LOAD26SM100_TMEM_LOAD_32dp32b32xENS4_13SM90_TMA_LOADENS1K_INS1L_ILi2ELi4ELi3EEENS1N_ILi16EEENSN_INS5_IJS1P_SO_EEES1V_EEEENS4_39AutoVectorizingCopyWithAssumedAlignmentILi128EEENS4_14SM90_TMA_STOREES2Y_S30_S30_EEEvvEEEEvNT_6ParamsE,"ax",@progbits
	.align	128
.text._ZN7cutlass13device_kernelINS_4gemm6kernel13GemmUniversalIN4cute5tupleIJiiiiEEENS1_10collective13CollectiveMmaINS1_46MainloopSm100TmaUmmaWarpSpecializedBlockScaledILi9ELi2ELi2ENS5_IJNS4_1CILi4EEENSA_ILi1EEESC_EEEEENS5_IJNSA_ILi256EEENSA_ILi64EEENSA_ILi128EEEEEENS5_IJNS_12float_e5m2_tENS_13float_ue8m0_tEEEENS5_IJNS5_IJlSC_lEEENS4_6LayoutINS5_IJNS5_IJNS5_IJNSA_ILi32EEESB_EEEiEEESQ_NS5_IJSC_iEEEEEENS5_IJNS5_IJNS5_IJNSA_ILi16EEESB_EEEiEEENS5_IJNS5_IJNSA_ILi0EEESC_EEENSA_ILi512EEEEEENS5_IJSW_iEEEEEEEEEEESL_S13_NS4_8TiledMMAINS4_8MMA_AtomIJNS4_27SM100_MMA_MXF8F6F4_2x1SM_SSISJ_SJ_fSK_Li256ELi64ELNS4_4UMMA5MajorE0ELS18_0ELNS17_7ScaleInE0ELS19_0EEEEEENSN_INS5_IJSC_SC_SC_EEENS5_IJSW_SW_SW_EEEEENS5_IJNS4_10UnderscoreES1F_S1F_EEEEENS5_IJNS4_18SM100_TMA_2SM_LOADES1I_EEENS5_IJNS4_14ComposedLayoutINS4_7SwizzleILi3ELi4ELi3EEENS4_18smem_ptr_flag_bitsILi8EEENSN_INS5_IJNSA_ILi8EEESH_EEENS5_IJSH_SC_EEEEEEENSN_INS5_IJNS5_IJNS5_IJSP_SC_EEENS5_IJSO_SC_EEEEEESC_NS5_IJSB_SC_EEEEEENS5_IJNS5_IJNS5_IJSU_SY_EEESX_EEESW_NS5_IJSC_SY_EEEEEEEEEEEvNS4_8identityENS5_IJNS4_28SM100_TMA_2SM_LOAD_MULTICASTES26_EEES24_vS25_EENS_8epilogue10collective18CollectiveEpilogueINS29_23Sm100TmaWarpSpecializedILi3ELi2ELi32ELb1ELb0EEEJNS5_IJSH_SG_SH_EEENS5_IJNSN_ISH_SC_EENSN_ISO_SC_EEEEENS_10bfloat16_tESM_S2I_SM_NS29_6fusion15FusionCallbacksIS2D_NS2J_17LinearCombinationIS2I_fS2I_fLNS_15FloatRoundStyleE2EEES2E_S2H_JEEENS4_5SM1004TMEM4LOAD26SM100_TMEM_LOAD_32dp32b32xENS4_13SM90_TMA_LOADENS1K_INS1L_ILi2ELi4ELi3EEENS1N_ILi16EEENSN_INS5_IJS1P_SO_EEES1V_EEEENS4_39AutoVectorizingCopyWithAssumedAlignmentILi128EEENS4_14SM90_TMA_STOREES2Y_S30_S30_EEEvvEEEEvNT_6ParamsE:
        .type           _ZN7cutlass13device_kernelINS_4gemm6kernel13GemmUniversalIN4cute5tupleIJiiiiEEENS1_10collective13CollectiveMmaINS1_46MainloopSm100TmaUmmaWarpSpecializedBlockScaledILi9ELi2ELi2ENS5_IJNS4_1CILi4EEENSA_ILi1EEESC_EEEEENS5_IJNSA_ILi256EEENSA_ILi64EEENSA_ILi128EEEEEENS5_IJNS_12float_e5m2_tENS_13float_ue8m0_tEEEENS5_IJNS5_IJlSC_lEEENS4_6LayoutINS5_IJNS5_IJNS5_IJNSA_ILi32EEESB_EEEiEEESQ_NS5_IJSC_iEEEEEENS5_IJNS5_IJNS5_IJNSA_ILi16EEESB_EEEiEEENS5_IJNS5_IJNSA_ILi0EEESC_EEENSA_ILi512EEEEEENS5_IJSW_iEEEEEEEEEEESL_S13_NS4_8TiledMMAINS4_8MMA_AtomIJNS4_27SM100_MMA_MXF8F6F4_2x1SM_SSISJ_SJ_fSK_Li256ELi64ELNS4_4UMMA5MajorE0ELS18_0ELNS17_7ScaleInE0ELS19_0EEEEEENSN_INS5_IJSC_SC_SC_EEENS5_IJSW_SW_SW_EEEEENS5_IJNS4_10UnderscoreES1F_S1F_EEEEENS5_IJNS4_18SM100_TMA_2SM_LOADES1I_EEENS5_IJNS4_14ComposedLayoutINS4_7SwizzleILi3ELi4ELi3EEENS4_18smem_ptr_flag_bitsILi8EEENSN_INS5_IJNSA_ILi8EEESH_EEENS5_IJSH_SC_EEEEEEENSN_INS5_IJNS5_IJNS5_IJSP_SC_EEENS5_IJSO_SC_EEEEEESC_NS5_IJSB_SC_EEEEEENS5_IJNS5_IJNS5_IJSU_SY_EEESX_EEESW_NS5_IJSC_SY_EEEEEEEEEEEvNS4_8identityENS5_IJNS4_28SM100_TMA_2SM_LOAD_MULTICASTES26_EEES24_vS25_EENS_8epilogue10collective18CollectiveEpilogueINS29_23Sm100TmaWarpSpecializedILi3ELi2ELi32ELb1ELb0EEEJNS5_IJSH_SG_SH_EEENS5_IJNSN_ISH_SC_EENSN_ISO_SC_EEEEENS_10bfloat16_tESM_S2I_SM_NS29_6fusion15FusionCallbacksIS2D_NS2J_17LinearCombinationIS2I_fS2I_fLNS_15FloatRoundStyleE2EEES2E_S2H_JEEENS4_5SM1004TMEM4LOAD26SM100_TMEM_LOAD_32dp32b32xENS4_13SM90_TMA_LOADENS1K_INS1L_ILi2ELi4ELi3EEENS1N_ILi16EEENSN_INS5_IJS1P_SO_EEES1V_EEEENS4_39AutoVectorizingCopyWithAssumedAlignmentILi128EEENS4_14SM90_TMA_STOREES2Y_S30_S30_EEEvvEEEEvNT_6ParamsE,@function
        .size           _ZN7cutlass13device_kernelINS_4gemm6kernel13GemmUniversalIN4cute5tupleIJiiiiEEENS1_10collective13CollectiveMmaINS1_46MainloopSm100TmaUmmaWarpSpecializedBlockScaledILi9ELi2ELi2ENS5_IJNS4_1CILi4EEENSA_ILi1EEESC_EEEEENS5_IJNSA_ILi256EEENSA_ILi64EEENSA_ILi128EEEEEENS5_IJNS_12float_e5m2_tENS_13float_ue8m0_tEEEENS5_IJNS5_IJlSC_lEEENS4_6LayoutINS5_IJNS5_IJNS5_IJNSA_ILi32EEESB_EEEiEEESQ_NS5_IJSC_iEEEEEENS5_IJNS5_IJNS5_IJNSA_ILi16EEESB_EEEiEEENS5_IJNS5_IJNSA_ILi0EEESC_EEENSA_ILi512EEEEEENS5_IJSW_iEEEEEEEEEEESL_S13_NS4_8TiledMMAINS4_8MMA_AtomIJNS4_27SM100_MMA_MXF8F6F4_2x1SM_SSISJ_SJ_fSK_Li256ELi64ELNS4_4UMMA5MajorE0ELS18_0ELNS17_7ScaleInE0ELS19_0EEEEEENSN_INS5_IJSC_SC_SC_EEENS5_IJSW_SW_SW_EEEEENS5_IJNS4_10UnderscoreES1F_S1F_EEEEENS5_IJNS4_18SM100_TMA_2SM_LOADES1I_EEENS5_IJNS4_14ComposedLayoutINS4_7SwizzleILi3ELi4ELi3EEENS4_18smem_ptr_flag_bitsILi8EEENSN_INS5_IJNSA_ILi8EEESH_EEENS5_IJSH_SC_EEEEEEENSN_INS5_IJNS5_IJNS5_IJSP_SC_EEENS5_IJSO_SC_EEEEEESC_NS5_IJSB_SC_EEEEEENS5_IJNS5_IJNS5_IJSU_SY_EEESX_EEESW_NS5_IJSC_SY_EEEEEEEEEEEvNS4_8identityENS5_IJNS4_28SM100_TMA_2SM_LOAD_MULTICASTES26_EEES24_vS25_EENS_8epilogue10collective18CollectiveEpilogueINS29_23Sm100TmaWarpSpecializedILi3ELi2ELi32ELb1ELb0EEEJNS5_IJSH_SG_SH_EEENS5_IJNSN_ISH_SC_EENSN_ISO_SC_EEEEENS_10bfloat16_tESM_S2I_SM_NS29_6fusion15FusionCallbacksIS2D_NS2J_17LinearCombinationIS2I_fS2I_fLNS_15FloatRoundStyleE2EEES2E_S2H_JEEENS4_5SM1004TMEM4LOAD26SM100_TMEM_LOAD_32dp32b32xENS4_13SM90_TMA_LOADENS1K_INS1L_ILi2ELi4ELi3EEENS1N_ILi16EEENSN_INS5_IJS1P_SO_EEES1V_EEEENS4_39AutoVectorizingCopyWithAssumedAlignmentILi128EEENS4_14SM90_TMA_STOREES2Y_S30_S30_EEEvvEEEEvNT_6ParamsE,(.L_x_191 - _ZN7cutlass13device_kernelINS_4gemm6kernel13GemmUniversalIN4cute5tupleIJiiiiEEENS1_10collective13CollectiveMmaINS1_46MainloopSm100TmaUmmaWarpSpecializedBlockScaledILi9ELi2ELi2ENS5_IJNS4_1CILi4EEENSA_ILi1EEESC_EEEEENS5_IJNSA_ILi256EEENSA_ILi64EEENSA_ILi128EEEEEENS5_IJNS_12float_e5m2_tENS_13float_ue8m0_tEEEENS5_IJNS5_IJlSC_lEEENS4_6LayoutINS5_IJNS5_IJNS5_IJNSA_ILi32EEESB_EEEiEEESQ_NS5_IJSC_iEEEEEENS5_IJNS5_IJNS5_IJNSA_ILi16EEESB_EEEiEEENS5_IJNS5_IJNSA_ILi0EEESC_EEENSA_ILi512EEEEEENS5_IJSW_iEEEEEEEEEEESL_S13_NS4_8TiledMMAINS4_8MMA_AtomIJNS4_27SM100_MMA_MXF8F6F4_2x1SM_SSISJ_SJ_fSK_Li256ELi64ELNS4_4UMMA5MajorE0ELS18_0ELNS17_7ScaleInE0ELS19_0EEEEEENSN_INS5_IJSC_SC_SC_EEENS5_IJSW_SW_SW_EEEEENS5_IJNS4_10UnderscoreES1F_S1F_EEEEENS5_IJNS4_18SM100_TMA_2SM_LOADES1I_EEENS5_IJNS4_14ComposedLayoutINS4_7SwizzleILi3ELi4ELi3EEENS4_18smem_ptr_flag_bitsILi8EEENSN_INS5_IJNSA_ILi8EEESH_EEENS5_IJSH_SC_EEEEEEENSN_INS5_IJNS5_IJNS5_IJSP_SC_EEENS5_IJSO_SC_EEEEEESC_NS5_IJSB_SC_EEEEEENS5_IJNS5_IJNS5_IJSU_SY_EEESX_EEESW_NS5_IJSC_SY_EEEEEEEEEEEvNS4_8identityENS5_IJNS4_28SM100_TMA_2SM_LOAD_MULTICASTES26_EEES24_vS25_EENS_8epilogue10collective18CollectiveEpilogueINS29_23Sm100TmaWarpSpecializedILi3ELi2ELi32ELb1ELb0EEEJNS5_IJSH_SG_SH_EEENS5_IJNSN_ISH_SC_EENSN_ISO_SC_EEEEENS_10bfloat16_tESM_S2I_SM_NS29_6fusion15FusionCallbacksIS2D_NS2J_17LinearCombinationIS2I_fS2I_fLNS_15FloatRoundStyleE2EEES2E_S2H_JEEENS4_5SM1004TMEM4LOAD26SM100_TMEM_LOAD_32dp32b32xENS4_13SM90_TMA_LOADENS1K_INS1L_ILi2ELi4ELi3EEENS1N_ILi16EEENSN_INS5_IJS1P_SO_EEES1V_EEEENS4_39AutoVectorizingCopyWithAssumedAlignmentILi128EEENS4_14SM90_TMA_STOREES2Y_S30_S30_EEEvvEEEEvNT_6ParamsE)
        .other          _ZN7cutlass13device_kernelINS_4gemm6kernel13GemmUniversalIN4cute5tupleIJiiiiEEENS1_10collective13CollectiveMmaINS1_46MainloopSm100TmaUmmaWarpSpecializedBlockScaledILi9ELi2ELi2ENS5_IJNS4_1CILi4EEENSA_ILi1EEESC_EEEEENS5_IJNSA_ILi256EEENSA_ILi64EEENSA_ILi128EEEEEENS5_IJNS_12float_e5m2_tENS_13float_ue8m0_tEEEENS5_IJNS5_IJlSC_lEEENS4_6LayoutINS5_IJNS5_IJNS5_IJNSA_ILi32EEESB_EEEiEEESQ_NS5_IJSC_iEEEEEENS5_IJNS5_IJNS5_IJNSA_ILi16EEESB_EEEiEEENS5_IJNS5_IJNSA_ILi0EEESC_EEENSA_ILi512EEEEEENS5_IJSW_iEEEEEEEEEEESL_S13_NS4_8TiledMMAINS4_8MMA_AtomIJNS4_27SM100_MMA_MXF8F6F4_2x1SM_SSISJ_SJ_fSK_Li256ELi64ELNS4_4UMMA5MajorE0ELS18_0ELNS17_7ScaleInE0ELS19_0EEEEEENSN_INS5_IJSC_SC_SC_EEENS5_IJSW_SW_SW_EEEEENS5_IJNS4_10UnderscoreES1F_S1F_EEEEENS5_IJNS4_18SM100_TMA_2SM_LOADES1I_EEENS5_IJNS4_14ComposedLayoutINS4_7SwizzleILi3ELi4ELi3EEENS4_18smem_ptr_flag_bitsILi8EEENSN_INS5_IJNSA_ILi8EEESH_EEENS5_IJSH_SC_EEEEEEENSN_INS5_IJNS5_IJNS5_IJSP_SC_EEENS5_IJSO_SC_EEEEEESC_NS5_IJSB_SC_EEEEEENS5_IJNS5_IJNS5_IJSU_SY_EEESX_EEESW_NS5_IJSC_SY_EEEEEEEEEEEvNS4_8identityENS5_IJNS4_28SM100_TMA_2SM_LOAD_MULTICASTES26_EEES24_vS25_EENS_8epilogue10collective18CollectiveEpilogueINS29_23Sm100TmaWarpSpecializedILi3ELi2ELi32ELb1ELb0EEEJNS5_IJSH_SG_SH_EEENS5_IJNSN_ISH_SC_EENSN_ISO_SC_EEEEENS_10bfloat16_tESM_S2I_SM_NS29_6fusion15FusionCallbacksIS2D_NS2J_17LinearCombinationIS2I_fS2I_fLNS_15FloatRoundStyleE2EEES2E_S2H_JEEENS4_5SM1004TMEM4LOAD26SM100_TMEM_LOAD_32dp32b32xENS4_13SM90_TMA_LOADENS1K_INS1L_ILi2ELi4ELi3EEENS1N_ILi16EEENSN_INS5_IJS1P_SO_EEES1V_EEEENS4_39AutoVectorizingCopyWithAssumedAlignmentILi128EEENS4_14SM90_TMA_STOREES2Y_S30_S30_EEEvvEEEEvNT_6ParamsE,@"STO_CUDA_ENTRY STV_DEFAULT"
_ZN7cutlass13device_kernelINS_4gemm6kernel13GemmUniversalIN4cute5tupleIJiiiiEEENS1_10collective13CollectiveMmaINS1_46MainloopSm100TmaUmmaWarpSpecializedBlockScaledILi9ELi2ELi2ENS5_IJNS4_1CILi4EEENSA_ILi1EEESC_EEEEENS5_IJNSA_ILi256EEENSA_ILi64EEENSA_ILi128EEEEEENS5_IJNS_12float_e5m2_tENS_13float_ue8m0_tEEEENS5_IJNS5_IJlSC_lEEENS4_6LayoutINS5_IJNS5_IJNS5_IJNSA_ILi32EEESB_EEEiEEESQ_NS5_IJSC_iEEEEEENS5_IJNS5_IJNS5_IJNSA_ILi16EEESB_EEEiEEENS5_IJNS5_IJNSA_ILi0EEESC_EEENSA_ILi512EEEEEENS5_IJSW_iEEEEEEEEEEESL_S13_NS4_8TiledMMAINS4_8MMA_AtomIJNS4_27SM100_MMA_MXF8F6F4_2x1SM_SSISJ_SJ_fSK_Li256ELi64ELNS4_4UMMA5MajorE0ELS18_0ELNS17_7ScaleInE0ELS19_0EEEEEENSN_INS5_IJSC_SC_SC_EEENS5_IJSW_SW_SW_EEEEENS5_IJNS4_10UnderscoreES1F_S1F_EEEEENS5_IJNS4_18SM100_TMA_2SM_LOADES1I_EEENS5_IJNS4_14ComposedLayoutINS4_7SwizzleILi3ELi4ELi3EEENS4_18smem_ptr_flag_bitsILi8EEENSN_INS5_IJNSA_ILi8EEESH_EEENS5_IJSH_SC_EEEEEEENSN_INS5_IJNS5_IJNS5_IJSP_SC_EEENS5_IJSO_SC_EEEEEESC_NS5_IJSB_SC_EEEEEENS5_IJNS5_IJNS5_IJSU_SY_EEESX_EEESW_NS5_IJSC_SY_EEEEEEEEEEEvNS4_8identityENS5_IJNS4_28SM100_TMA_2SM_LOAD_MULTICASTES26_EEES24_vS25_EENS_8epilogue10collective18CollectiveEpilogueINS29_23Sm100TmaWarpSpecializedILi3ELi2ELi32ELb1ELb0EEEJNS5_IJSH_SG_SH_EEENS5_IJNSN_ISH_SC_EENSN_ISO_SC_EEEEENS_10bfloat16_tESM_S2I_SM_NS29_6fusion15FusionCallbacksIS2D_NS2J_17LinearCombinationIS2I_fS2I_fLNS_15FloatRoundStyleE2EEES2E_S2H_JEEENS4_5SM1004TMEM4LOAD26SM100_TMEM_LOAD_32dp32b32xENS4_13SM90_TMA_LOADENS1K_INS1L_ILi2ELi4ELi3EEENS1N_ILi16EEENSN_INS5_IJS1P_SO_EEES1V_EEEENS4_39AutoVectorizingCopyWithAssumedAlignmentILi128EEENS4_14SM90_TMA_STOREES2Y_S30_S30_EEEvvEEEEvNT_6ParamsE:
[----:B------:R-:W1:Y:S01]  /*0000*/  LDC R1, c[0x0][0x37c] ;  /* 0x0000df00ff017b82 */ /* 0x000e620000000800 */
[----:B------:R-:W2:Y:S01]  /*0010*/  S2R R92, SR_TID.X ;  /* 0x00000000005c7919 */ /* 0x000ea20000002100 */
[----:B------:R-:W3:Y:S06]  /*0020*/  LDCU.64 UR12, c[0x0][0xc90] ;  /* 0x00019200ff0c77ac */ /* 0x000eec0008000a00 */
[----:B------:R-:W4:Y:S01]  /*0030*/  S2UR UR4, SR_CgaCtaId ;  /* 0x00000000000479c3 */ /* 0x000f220000008800 */
[----:B------:R-:W-:Y:S02]  /*0040*/  PRMT R84, RZ, 0x7610, R84 ;  /* 0x00007610ff547816 */ /* 0x000fe40000000054 */
[----:B------:R-:W-:Y:S01]  /*0050*/  ELECT P1, URZ, PT ;  /* 0x0000000000ff782f */ /* 0x000fe20003820000 */
[----:B---3--:R-:W-:-:S04]  /*0060*/  UISETP.NE.U32.AND UP0, UPT, UR12, URZ, UPT ;  /* 0x000000ff0c00728c */ /* 0x008fc8000bf05070 */
[----:B------:R-:W-:Y:S02]  /*0070*/  UISETP.NE.AND.EX UP0, UPT, UR13, URZ, UPT, UP0 ;  /* 0x000000ff0d00728c */ /* 0x000fe4000bf05300 */
[----:B----4-:R-:W-:Y:S02]  /*0080*/  ULOP3.LUT UR71, UR4, 0x1, URZ, 0xc0, !UPT ;  /* 0x0000000104477892 */ /* 0x010fe4000f8ec0ff */
[----:B------:R-:W-:Y:S01]  /*0090*/  ULOP3.LUT UR70, UR4, 0x1, URZ, 0x3c, !UPT ;  /* 0x0000000104467892 */ /* 0x000fe2000f8e3cff */
[----:B--2---:R-:W-:-:S05]  /*00a0*/  SHF.R.U32.HI R85, RZ, 0x5, R92 ;  /* 0x00000005ff557819 */ /* 0x004fca000001165c */
[----:B------:R-:W2:Y:S02]  /*00b0*/  SHFL.IDX PT, R0, R85, RZ, 0x1f ;  /* 0x00001fff55007589 */ /* 0x000ea400000e0000 */
[----:B--2---:R-:W-:Y:S01]  /*00c0*/  R2UR UR20, R0 ;  /* 0x00000000001472ca */ /* 0x004fe200000e0000 */
[----:B-1----:R-:W-:-:S14]  /*00d0*/  BRA.U UP0, `(.L_x_0) ;  /* 0x0000000100307547 */ /* 0x002fdc000b800000 */
[----:B------:R-:W1:Y:S02]  /*00e0*/  LDCU.64 UR4, c[0x0][0xc88] ;  /* 0x00019100ff0477ac */ /* 0x000e640008000a00 */
[----:B-1----:R-:W-:-:S04]  /*00f0*/  UISETP.NE.U32.AND UP0, UPT, UR4, URZ, UPT ;  /* 0x000000ff0400728c */ /* 0x002fc8000bf05070 */
[----:B------:R-:W-:-:S09]  /*0100*/  UISETP.NE.AND.EX UP0, UPT, UR5, URZ, UPT, UP0 ;  /* 0x000000ff0500728c */ /* 0x000fd2000bf05300 */
[----:B------:R-:W-:Y:S05]  /*0110*/  BRA.U !UP0, `(.L_x_1) ;  /* 0x0000000108147547 */ /* 0x000fea000b800000 */
[----:B------:R-:W1:Y:S01]  /*0120*/  LDC.64 R2, c[0x0][0xc88] ;  /* 0x00032200ff027b82 */ /* 0x000e620000000a00 */
[----:B------:R-:W1:Y:S02]  /*0130*/  LDCU.64 UR4, c[0x0][0x358] ;  /* 0x00006b00ff0477ac */ /* 0x000e640008000a00 */
[----:B-1----:R1:W5:Y:S01]  /*0140*/  LDG.E R41, desc[UR4][R2.64] ;  /* 0x0000000402297981 */ /* 0x002362000c1e1900 */
[----:B------:R-:W-:Y:S01]  /*0150*/  HFMA2 R84, -RZ, RZ, 0, 5.9604644775390625e-08 ;  /* 0x00000001ff547431 */ /* 0x000fe200000001ff */
[----:B------:R-:W-:Y:S05]  /*0160*/  BRA `(.L_x_0) ;  /* 0x00000000000c7947 */ /* 0x000fea0003800000 */
.L_x_1:
[----:B------:R-:W1:Y:S01]  /*0170*/  LDCU UR4, c[0x0][0xc80] ;  /* 0x00019000ff0477ac */ /* 0x000e620008000800 */
[----:B------:R-:W-:Y:S01]  /*0180*/  HFMA2 R84, -RZ, RZ, 0, 5.9604644775390625e-08 ;  /* 0x00000001ff547431 */ /* 0x000fe200000001ff */
[----:B-1----:R-:W-:-:S07]  /*0190*/  MOV R41, UR4 ;  /* 0x0000000400297c02 */ /* 0x002fce0008000f00 */
.L_x_0:
[----:B------:R-:W2:Y:S02]  /*01a0*/  LDCU.64 UR4, c[0x0][0xcb0] ;  /* 0x00019600ff0477ac */ /* 0x000ea40008000a00 */
[----:B--2---:R-:W-:-:S04]  /*01b0*/  UISETP.NE.U32.AND UP0, UPT, UR4, URZ, UPT ;  /* 0x000000ff0400728c */ /* 0x004fc8000bf05070 */
[----:B------:R-:W-:-:S09]  /*01c0*/  UISETP.NE.AND.EX UP0, UPT, UR5, URZ, UPT, UP0 ;  /* 0x000000ff0500728c */ /* 0x000fd2000bf05300 */
[----:B------:R-:W-:Y:S05]  /*01d0*/  BRA.U UP0, `(.L_x_2) ;  /* 0x0000000100287547 */ /* 0x000fea000b800000 */
[----:B------:R-:W2:Y:S02]  /*01e0*/  LDCU.64 UR4, c[0x0][0xca8] ;  /* 0x00019500ff0477ac */ /* 0x000ea40008000a00 */
[----:B--2---:R-:W-:-:S04]  /*01f0*/  UISETP.NE.U32.AND UP0, UPT, UR4, URZ, UPT ;  /* 0x000000ff0400728c */ /* 0x004fc8000bf05070 */
[----:B------:R-:W-:-:S09]  /*0200*/  UISETP.NE.AND.EX UP0, UPT, UR5, URZ, UPT, UP0 ;  /* 0x000000ff0500728c */ /* 0x000fd2000bf05300 */
[----:B------:R-:W-:Y:S05]  /*0210*/  BRA.U !UP0, `(.L_x_3) ;  /* 0x0000000108107547 */ /* 0x000fea000b800000 */
[----:B------:R-:W2:Y:S01]  /*0220*/  LDC.64 R38, c[0x0][0xca8] ;  /* 0x00032a00ff267b82 */ /* 0x000ea20000000a00 */
[----:B------:R-:W2:Y:S02]  /*0230*/  LDCU.64 UR4, c[0x0][0x358] ;  /* 0x00006b00ff0477ac */ /* 0x000ea40008000a00 */
[----:B--2---:R2:W5:Y:S01]  /*0240*/  LDG.E R38, desc[UR4][R38.64] ;  /* 0x0000000426267981 */ /* 0x004562000c1e1900 */
[----:B------:R-:W-:Y:S05]  /*0250*/  BRA `(.L_x_2) ;  /* 0x0000000000087947 */ /* 0x000fea0003800000 */
.L_x_3:
[----:B------:R-:W2:Y:S02]  /*0260*/  LDCU UR4, c[0x0][0xca0] ;  /* 0x00019400ff0477ac */ /* 0x000ea40008000800 */
[----:B--2---:R-:W-:Y:S02]  /*0270*/  MOV R38, UR4 ;  /* 0x0000000400267c02 */ /* 0x004fe40008000f00 */
.L_x_2:
[----:B------:R-:W-:Y:S01]  /*0280*/  IMAD.U32 R0, RZ, RZ, UR20 ;  /* 0x00000014ff007e24 */ /* 0x000fe2000f8e00ff */
[----:B------:R-:W-:Y:S04]  /*0290*/  BSSY.RECONVERGENT B0, `(.L_x_4) ;  /* 0x0000012000007945 */ /* 0x000fe80003800200 */
[C---:B------:R-:W-:Y:S02]  /*02a0*/  ISETP.NE.OR P2, PT, R0.reuse, 0x1, !P1 ;  /* 0x000000010000780c */ /* 0x040fe40004f45670 */
[----:B------:R-:W-:-:S11]  /*02b0*/  ISETP.NE.OR P0, PT, R0, 0x3, !P1 ;  /* 0x000000030000780c */ /* 0x000fd60004f05670 */
[----:B------:R-:W-:Y:S05]  /*02c0*/  @P2 BRA `(.L_x_5) ;  /* 0x0000000000382947 */ /* 0x000fea0003800000 */
[----:B------:R-:W3:Y:S02]  /*02d0*/  LDCU.64 UR4, c[0x0][0x348] ;  /* 0x00006900ff0477ac */ /* 0x000ee40008000a00 */
[----:B---3--:R-:W-:Y:S02]  /*02e0*/  UIADD3 UR10, UP3, UPT, UR4, 0x80, URZ ;  /* 0x00000080040a7890 */ /* 0x008fe4000ff7e0ff */
[----:B------:R-:W-:Y:S02]  /*02f0*/  UIADD3 UR8, UP2, UPT, UR4, 0x180, URZ ;  /* 0x0000018004087890 */ /* 0x000fe4000ff5e0ff */
[----:B------:R-:W-:Y:S02]  /*0300*/  UIADD3 UR6, UP1, UPT, UR4, 0x280, URZ ;  /* 0x0000028004067890 */ /* 0x000fe4000ff3e0ff */
[----:B------:R-:W-:Y:S02]  /*0310*/  UIADD3 UR4, UP0, UPT, UR4, 0x380, URZ ;  /* 0x0000038004047890 */ /* 0x000fe4000ff1e0ff */
[----:B------:R-:W-:-:S02]  /*0320*/  UIADD3.X UR11, UPT, UPT, URZ, UR5, URZ, UP3, !UPT ;  /* 0x00000005ff0b7290 */ /* 0x000fc40009ffe4ff */
[----:B------:R-:W-:Y:S02]  /*0330*/  UIADD3.X UR9, UPT, UPT, URZ, UR5, URZ, UP2, !UPT ;  /* 0x00000005ff097290 */ /* 0x000fe400097fe4ff */
[----:B------:R-:W-:Y:S02]  /*0340*/  UIADD3.X UR7, UPT, UPT, URZ, UR5, URZ, UP1, !UPT ;  /* 0x00000005ff077290 */ /* 0x000fe40008ffe4ff */
[----:B------:R-:W-:-:S03]  /*0350*/  UIADD3.X UR5, UPT, UPT, URZ, UR5, URZ, UP0, !UPT ;  /* 0x00000005ff057290 */ /* 0x000fc600087fe4ff */
[----:B------:R3:W-:Y:S02]  /*0360*/  UTMACCTL.PF [UR10] ;  /* 0x000000000a0079b9 */ /* 0x0007e40008040000 */
[----:B------:R3:W-:Y:S02]  /*0370*/  UTMACCTL.PF [UR8] ;  /* 0x00000000080079b9 */ /* 0x0007e40008040000 */
[----:B------:R3:W-:Y:S02]  /*0380*/  UTMACCTL.PF [UR6] ;  /* 0x00000000060079b9 */ /* 0x0007e40008040000 */
[----:B------:R3:W-:Y:S02]  /*0390*/  UTMACCTL.PF [UR4] ;  /* 0x00000000040079b9 */ /* 0x0007e40008040000 */
[----:B---3--:R-:W-:Y:S01]  /*03a0*/  NOP ;  /* 0x0000000000007918 */ /* 0x008fe20000000000 */
.L_x_5:
[----:B------:R-:W-:Y:S05]  /*03b0*/  BSYNC.RECONVERGENT B0 ;  /* 0x0000000000007941 */ /* 0x000fea0003800200 */
.L_x_4:
[----:B------:R-:W-:Y:S04]  /*03c0*/  BSSY.RECONVERGENT B0, `(.L_x_6) ;  /* 0x000000a000007945 */ /* 0x000fe80003800200 */
[----:B------:R-:W-:Y:S05]  /*03d0*/  @P0 BRA `(.L_x_7) ;  /* 0x0000000000200947 */ /* 0x000fea0003800000 */
[----:B------:R-:W3:Y:S02]  /*03e0*/  LDCU.64 UR4, c[0x0][0x348] ;  /* 0x00006900ff0477ac */ /* 0x000ee40008000a00 */
[----:B---3--:R-:W-:Y:S02]  /*03f0*/  UIADD3 UR6, UP1, UPT, UR4, 0x980, URZ ;  /* 0x0000098004067890 */ /* 0x008fe4000ff3e0ff */
[----:B------:R-:W-:Y:S02]  /*0400*/  UIADD3 UR4, UP0, UPT, UR4, 0xa80, URZ ;  /* 0x00000a8004047890 */ /* 0x000fe4000ff1e0ff */
[----:B------:R-:W-:Y:S02]  /*0410*/  UIADD3.X UR7, UPT, UPT, URZ, UR5, URZ, UP1, !UPT ;  /* 0x00000005ff077290 */ /* 0x000fe40008ffe4ff */
[----:B------:R-:W-:-:S07]  /*0420*/  UIADD3.X UR5, UPT, UPT, URZ, UR5, URZ, UP0, !UPT ;  /* 0x00000005ff057290 */ /* 0x000fce00087fe4ff */
[----:B------:R3:W-:Y:S02]  /*0430*/  UTMACCTL.PF [UR6] ;  /* 0x00000000060079b9 */ /* 0x0007e40008040000 */
[----:B------:R3:W-:Y:S02]  /*0440*/  UTMACCTL.PF [UR4] ;  /* 0x00000000040079b9 */ /* 0x0007e40008040000 */
[----:B---3--:R-:W-:Y:S01]  /*0450*/  NOP ;  /* 0x0000000000007918 */ /* 0x008fe20000000000 */
.L_x_7:
[----:B------:R-:W-:Y:S05]  /*0460*/  BSYNC.RECONVERGENT B0 ;  /* 0x0000000000007941 */ /* 0x000fea0003800200 */
.L_x_6:
[----:B------:R-:W3:Y:S01]  /*0470*/  LDCU.64 UR4, c[0x0][0xc88] ;  /* 0x00019100ff0477ac */ /* 0x000ee20008000a00 */
[----:B------:R-:W-:Y:S02]  /*0480*/  UISETP.EQ.U32.AND UP2, UPT, UR12, URZ, UPT ;  /* 0x000000ff0c00728c */ /* 0x000fe4000bf42070 */
[----:B------:R-:W-:Y:S02]  /*0490*/  UPLOP3.LUT UP4, UPT, UPT, UPT, UPT, 0x80, 0x8 ;  /* 0x000000000008789c */ /* 0x000fe40003f8f070 */
[----:B---3--:R-:W-:-:S04]  /*04a0*/  UISETP.NE.U32.AND UP0, UPT, UR4, URZ, UPT ;  /* 0x000000ff0400728c */ /* 0x008fc8000bf05070 */
[----:B------:R-:W-:-:S04]  /*04b0*/  UISETP.NE.AND.EX UP1, UPT, UR5, URZ, UPT, UP0 ;  /* 0x000000ff0500728c */ /* 0x000fc8000bf25300 */
[----:B------:R-:W-:-:S04]  /*04c0*/  UISETP.EQ.OR.EX UP3, UPT, UR13, URZ, !UP1, UP2 ;  /* 0x000000ff0d00728c */ /* 0x000fc8000cf62720 */
[----:B------:R-:W-:-:S06]  /*04d0*/  UP2UR UR4, UPR, URZ, 0x8 ;  /* 0x00000008ff047883 */ /* 0x000fcc0008000000 */
[----:B------:R-:W-:Y:S01]  /*04e0*/  MOV R88, UR4 ;  /* 0x0000000400587c02 */ /* 0x000fe20008000f00 */
[----:B------:R-:W-:Y:S06]  /*04f0*/  BRA.U !UP3, `(.L_x_8) ;  /* 0x000000010b207547 */ /* 0x000fec000b800000 */
[----:B------:R-:W-:Y:S01]  /*0500*/  UISETP.NE.U32.AND UP2, UPT, UR12, URZ, UPT ;  /* 0x000000ff0c00728c */ /* 0x000fe2000bf45070 */
[----:B-----5:R-:W-:Y:S01]  /*0510*/  FSETP.NEU.AND P0, PT, R41, RZ, PT ;  /* 0x000000ff2900720b */ /* 0x020fe20003f0d000 */
[----:B------:R-:W-:Y:S02]  /*0520*/  USEL UR4, URZ, 0xffffffff, UP1 ;  /* 0xffffffffff047887 */ /* 0x000fe40008800000 */
[----:B------:R-:W-:-:S10]  /*0530*/  UISETP.NE.AND.EX UP2, UPT, UR13, URZ, UPT, UP2 ;  /* 0x000000ff0d00728c */ /* 0x000fd4000bf45320 */
[----:B------:R-:W-:Y:S01]  /*0540*/  VOTEU.ANY UP0, P0 ;  /* 0x0000000000ff7886 */ /* 0x000fe20000000100 */
[----:B------:R-:W-:-:S04]  /*0550*/  @!UP2 USEL UR4, URZ, 0xffffffff, UP0 ;  /* 0xffffffffff04a887 */ /* 0x000fc80008000000 */
[----:B------:R-:W-:-:S04]  /*0560*/  ULOP3.LUT UR4, UR4, 0x1, URZ, 0xc0, !UPT ;  /* 0x0000000104047892 */ /* 0x000fc8000f8ec0ff */
[----:B------:R-:W-:-:S11]  /*0570*/  UISETP.NE.U32.AND UP4, UPT, UR4, 0x1, UPT ;  /* 0x000000010400788c */ /* 0x000fd6000bf85070 */
.L_x_8:
[----:B------:R-:W3:Y:S01]  /*0580*/  SHFL.IDX PT, R0, R85, RZ, 0x1f ;  /* 0x00001fff55007589 */ /* 0x000ee200000e0000 */
[----:B------:R-:W-:-:S04]  /*0590*/  UISETP.NE.AND UP0, UPT, UR20, 0x2, UPT ;  /* 0x000000021400788c */ /* 0x000fc8000bf05270 */
[----:B------:R-:W-:Y:S02]  /*05a0*/  UISETP.EQ.AND UP2, UPT, UR71, URZ, !UP0 ;  /* 0x000000ff4700728c */ /* 0x000fe4000c742270 */
[----:B------:R-:W-:-:S04]  /*05b0*/  USEL UR40, URZ, 0x1, UP0 ;  /* 0x00000001ff287887 */ /* 0x000fc80008000000 */
[----:B------:R-:W-:Y:S02]  /*05c0*/  PLOP3.LUT P4, PT, P1, PT, UP2, 0x80, 0x8 ;  /* 0x000000000008781c */ /* 0x000fe40000f8f028 */
[----:B---3--:R-:W-:-:S13]  /*05d0*/  ISETP.NE.AND P0, PT, R0, RZ, PT ;  /* 0x000000ff0000720c */ /* 0x008fda0003f05270 */
[----:B------:R-:W-:Y:S05]  /*05e0*/  @P0 BRA `(.L_x_9) ;  /* 0x00000000008c0947 */ /* 0x000fea0003800000 */
[----:B------:R-:W-:Y:S01]  /*05f0*/  ELECT P0, URZ, PT ;  /* 0x0000000000ff782f */ /* 0x000fe20003800000 */
[----:B------:R-:W-:-:S12]  /*0600*/  BSSY.RECONVERGENT B0, `(.L_x_9) ;  /* 0x0000021000007945 */ /* 0x000fd80003800200 */
[----:B------:R-:W-:Y:S05]  /*0610*/  @!P0 BRA `(.L_x_10) ;  /* 0x00000000007c8947 */ /* 0x000fea0003800000 */
[----:B------:R-:W3:Y:S01]  /*0620*/  S2UR UR5, SR_CgaCtaId ;  /* 0x00000000000579c3 */ /* 0x000ee20000008800 */
[----:B------:R-:W-:Y:S01]  /*0630*/  UMOV UR4, 0x400 ;  /* 0x0000040000047882 */ /* 0x000fe20000000000 */
[----:B------:R-:W-:Y:S01]  /*0640*/  UMOV UR8, 0x1 ;  /* 0x0000000100087882 */ /* 0x000fe20000000000 */
[----:B------:R-:W-:Y:S01]  /*0650*/  UMOV UR6, 0x2 ;  /* 0x0000000200067882 */ /* 0x000fe20000000000 */
[----:B------:R-:W-:-:S04]  /*0660*/  UIADD3 UR8, UPT, UPT, -UR8, 0x100000, URZ ;  /* 0x0010000008087890 */ /* 0x000fc8000fffe1ff */
[----:B------:R-:W-:Y:S02]  /*0670*/  USHF.L.U32 UR9, UR8, 0xb, URZ ;  /* 0x0000000b08097899 */ /* 0x000fe400080006ff */
[----:B------:R-:W-:Y:S02]  /*0680*/  USHF.L.U32 UR8, UR8, 0x1, URZ ;  /* 0x0000000108087899 */ /* 0x000fe400080006ff */
[----:B------:R-:W-:-:S04]  /*0690*/  UIADD3 UR6, UPT, UPT, -UR6, 0x100000, URZ ;  /* 0x0010000006067890 */ /* 0x000fc8000fffe1ff */
[----:B------:R-:W-:Y:S02]  /*06a0*/  USHF.L.U32 UR7, UR6, 0xb, URZ ;  /* 0x0000000b06077899 */ /* 0x000fe400080006ff */
[----:B------:R-:W-:Y:S02]  /*06b0*/  USHF.L.U32 UR6, UR6, 0x1, URZ ;  /* 0x0000000106067899 */ /* 0x000fe400080006ff */
[----:B---3--:R-:W-:Y:S01]  /*06c0*/  ULEA UR4, UR5, UR4, 0x18 ;  /* 0x0000000405047291 */ /* 0x008fe2000f8ec0ff */
[----:B------:R-:W3:Y:S11]  /*06d0*/  FENCE.VIEW.ASYNC.S ;  /* 0x00000000000073c6 */ /* 0x000ef60000000000 */
[----:B---3--:R3:W4:Y:S01]  /*06e0*/  SYNCS.EXCH.64 URZ, [UR4], UR8 ;  /* 0x0000000804ff75b2 */ /* 0x0087220008000100 */
[----:B------:R3:W1:Y:S01]  /*06f0*/  SYNCS.EXCH.64 URZ, [UR4+0x48], UR6 ;  /* 0x0000480604ff75b2 */ /* 0x0006620008000100 */
        /* <DEDUP_REMOVED lines=15> */
[----:B------:R3:W1:Y:S02]  /*07f0*/  SYNCS.EXCH.64 URZ, [UR4+0x88], UR6 ;  /* 0x0000880604ff75b2 */ /* 0x0006640008000100 */
[----:B---3--:R-:W-:Y:S01]  /*0800*/  NOP ;  /* 0x0000000000007918 */ /* 0x008fe20000000000 */
.L_x_10:
[----:B------:R-:W-:Y:S05]  /*0810*/  BSYNC.RECONVERGENT B0 ;  /* 0x0000000000007941 */ /* 0x000fea0003800200 */
.L_x_9:
[----:B------:R-:W3:Y:S01]  /*0820*/  SHFL.IDX PT, R0, R85, RZ, 0x1f ;  /* 0x00001fff55007589 */ /* 0x000ee200000e0000 */
[----:B------:R-:W-:Y:S01]  /*0830*/  NOP ;  /* 0x0000000000007918 */ /* 0x000fe20000000000 */
[----:B---3--:R-:W-:-:S13]  /*0840*/  ISETP.NE.AND P0, PT, R0, 0x1, PT ;  /* 0x000000010000780c */ /* 0x008fda0003f05270 */
[----:B------:R-:W-:Y:S05]  /*0850*/  @P0 BRA `(.L_x_11) ;  /* 0x0000000000500947 */ /* 0x000fea0003800000 */
        /* <DEDUP_REMOVED lines=9> */
[----:B------:R-:W-:Y:S01]  /*08f0*/  USHF.L.U32 UR6, UR6, 0x1, URZ ;  /* 0x0000000106067899 */ /* 0x000fe200080006ff */
[----:B------:R-:W-:Y:S01]  /*0900*/  ELECT P0, URZ, PT ;  /* 0x0000000000ff782f */ /* 0x000fe20003800000 */
[----:B---3--:R-:W-:Y:S01]  /*0910*/  ULEA UR4, UR5, UR4, 0x18 ;  /* 0x0000000405047291 */ /* 0x008fe2000f8ec0ff */
[----:B------:R-:W3:Y:S11]  /*0920*/  FENCE.VIEW.ASYNC.S ;  /* 0x00000000000073c6 */ /* 0x000ef60000000000 */
[----:B---3--:R3:W1:Y:S01]  /*0930*/  SYNCS.EXCH.64 URZ, [UR4+0x90], UR8 ;  /* 0x0000900804ff75b2 */ /* 0x0086620008000100 */
[----:B------:R3:W1:Y:S01]  /*0940*/  SYNCS.EXCH.64 URZ, [UR4+0xa8], UR6 ;  /* 0x0000a80604ff75b2 */ /* 0x0006620008000100 */
[----:B------:R3:W1:Y:S01]  /*0950*/  SYNCS.EXCH.64 URZ, [UR4+0x98], UR8 ;  /* 0x0000980804ff75b2 */ /* 0x0006620008000100 */
[----:B------:R3:W1:Y:S01]  /*0960*/  SYNCS.EXCH.64 URZ, [UR4+0xb0], UR6 ;  /* 0x0000b00604ff75b2 */ /* 0x0006620008000100 */
[----:B------:R3:W1:Y:S01]  /*0970*/  SYNCS.EXCH.64 URZ, [UR4+0xa0], UR8 ;  /* 0x0000a00804ff75b2 */ /* 0x0006620008000100 */
[----:B------:R3:W1:Y:S01]  /*0980*/  SYNCS.EXCH.64 URZ, [UR4+0xb8], UR6 ;  /* 0x0000b80604ff75b2 */ /* 0x0006620008000100 */
[----:B------:R-:W-:Y:S01]  /*0990*/  NOP ;  /* 0x0000000000007918 */ /* 0x000fe20000000000 */
.L_x_11:
[----:B------:R-:W2:Y:S01]  /*09a0*/  SHFL.IDX PT, R0, R85, RZ, 0x1f ;  /* 0x00001fff55007589 */ /* 0x000ea200000e0000 */
[----:B------:R-:W-:Y:S01]  /*09b0*/  NOP ;  /* 0x0000000000007918 */ /* 0x000fe20000000000 */
[----:B--2---:R-:W-:-:S13]  /*09c0*/  ISETP.NE.AND P0, PT, R0, 0x3, PT ;  /* 0x000000030000780c */ /* 0x004fda0003f05270 */
[----:B------:R-:W-:Y:S05]  /*09d0*/  @P0 BRA `(.L_x_12) ;  /* 0x0000000000300947 */ /* 0x000fea0003800000 */
[----:B------:R-:W2:Y:S01]  /*09e0*/  S2UR UR5, SR_CgaCtaId ;  /* 0x00000000000579c3 */ /* 0x000ea20000008800 */
[----:B---3--:R-:W-:Y:S01]  /*09f0*/  UMOV UR6, 0x400 ;  /* 0x0000040000067882 */ /* 0x008fe20000000000 */
[----:B------:R-:W-:Y:S01]  /*0a00*/  UMOV UR4, 0x20 ;  /* 0x0000002000047882 */ /* 0x000fe20000000000 */
[----:B------:R-:W-:Y:S01]  /*0a10*/  ELECT P0, URZ, PT ;  /* 0x0000000000ff782f */ /* 0x000fe20003800000 */
[----:B--2---:R-:W-:Y:S02]  /*0a20*/  ULEA UR6, UR5, UR6, 0x18 ;  /* 0x0000000605067291 */ /* 0x004fe4000f8ec0ff */
[----:B------:R-:W-:-:S04]  /*0a30*/  UIADD3 UR4, UPT, UPT, -UR4, 0x100000, URZ ;  /* 0x0010000004047890 */ /* 0x000fc8000fffe1ff */
[----:B------:R-:W-:Y:S02]  /*0a40*/  USHF.L.U32 UR5, UR4, 0xb, URZ ;  /* 0x0000000b04057899 */ /* 0x000fe400080006ff */
[----:B------:R-:W-:Y:S01]  /*0a50*/  USHF.L.U32 UR4, UR4, 0x1, URZ ;  /* 0x0000000104047899 */ /* 0x000fe200080006ff */
[----:B------:R-:W2:Y:S11]  /*0a60*/  FENCE.VIEW.ASYNC.S ;  /* 0x00000000000073c6 */ /* 0x000eb60000000000 */
[----:B--2---:R2:W3:Y:S01]  /*0a70*/  SYNCS.EXCH.64 URZ, [UR6+0xc0], UR4 ;  /* 0x0000c00406ff75b2 */ /* 0x0044e20008000100 */
[----:B------:R2:W1:Y:S01]  /*0a80*/  SYNCS.EXCH.64 URZ, [UR6+0xc8], UR4 ;  /* 0x0000c80406ff75b2 */ /* 0x0004620008000100 */
[----:B------:R-:W-:Y:S01]  /*0a90*/  NOP ;  /* 0x0000000000007918 */ /* 0x000fe20000000000 */
.L_x_12:
[----:B------:R-:W4:Y:S01]  /*0aa0*/  SHFL.IDX PT, R0, R85, RZ, 0x1f ;  /* 0x00001fff55007589 */ /* 0x000f2200000e0000 */
[----:B------:R-:W-:Y:S01]  /*0ab0*/  NOP ;  /* 0x0000000000007918 */ /* 0x000fe20000000000 */
[----:B----4-:R-:W-:-:S13]  /*0ac0*/  ISETP.NE.AND P0, PT, R0, 0x4, PT ;  /* 0x000000040000780c */ /* 0x010fda0003f05270 */
[----:B------:R-:W-:Y:S05]  /*0ad0*/  @P0 BRA `(.L_x_13) ;  /* 0x00000000004c0947 */ /* 0x000fea0003800000 */
[----:B--2---:R-:W2:Y:S01]  /*0ae0*/  S2UR UR5, SR_CgaCtaId ;  /* 0x00000000000579c3 */ /* 0x004ea20000008800 */
[----:B---3--:R-:W-:Y:S01]  /*0af0*/  UMOV UR4, 0x3a0 ;  /* 0x000003a000047882 */ /* 0x008fe20000000000 */
[----:B------:R-:W-:Y:S01]  /*0b00*/  UMOV UR6, 0x400 ;  /* 0x0000040000067882 */ /* 0x000fe20000000000 */
[----:B------:R-:W-:Y:S01]  /*0b10*/  USEL UR4, UR4, 0x320, UP4 ;  /* 0x0000032004047887 */ /* 0x000fe2000a000000 */
[----:B------:R-:W-:Y:S01]  /*0b20*/  UMOV UR8, 0x1 ;  /* 0x0000000100087882 */ /* 0x000fe20000000000 */
[----:B------:R-:W-:Y:S01]  /*0b30*/  ELECT P0, URZ, PT ;  /* 0x0000000000ff782f */ /* 0x000fe20003800000 */
[----:B------:R-:W-:-:S04]  /*0b40*/  UIADD3 UR8, UPT, UPT, -UR8, 0x100000, URZ ;  /* 0x0010000008087890 */ /* 0x000fc8000fffe1ff */
[----:B------:R-:W-:Y:S02]  /*0b50*/  USHF.L.U32 UR9, UR8, 0xb, URZ ;  /* 0x0000000b08097899 */ /* 0x000fe400080006ff */
[----:B------:R-:W-:Y:S02]  /*0b60*/  USHF.L.U32 UR8, UR8, 0x1, URZ ;  /* 0x0000000108087899 */ /* 0x000fe400080006ff */
[----:B--2---:R-:W-:Y:S02]  /*0b70*/  ULEA UR6, UR5, UR6, 0x18 ;  /* 0x0000000605067291 */ /* 0x004fe4000f8ec0ff */
[----:B------:R-:W-:-:S04]  /*0b80*/  UIADD3 UR4, UPT, UPT, -UR4, 0x100000, URZ ;  /* 0x0010000004047890 */ /* 0x000fc8000fffe1ff */
[----:B------:R-:W-:Y:S02]  /*0b90*/  USHF.L.U32 UR5, UR4, 0xb, URZ ;  /* 0x0000000b04057899 */ /* 0x000fe400080006ff */
[----:B------:R-:W-:Y:S01]  /*0ba0*/  USHF.L.U32 UR4, UR4, 0x1, URZ ;  /* 0x0000000104047899 */ /* 0x000fe200080006ff */
[----:B------:R-:W2:Y:S03]  /*0bb0*/  FENCE.VIEW.ASYNC.S ;  /* 0x00000000000073c6 */ /* 0x000ea60000000000 */
[----:B--2---:R4:W2:Y:S08]  /*0bc0*/  SYNCS.EXCH.64 URZ, [UR6+0xd0], UR8 ;  /* 0x0000d00806ff75b2 */ /* 0x0048b00008000100 */
[----:B------:R4:W3:Y:S01]  /*0bd0*/  SYNCS.EXCH.64 URZ, [UR6+0xe0], UR4 ;  /* 0x0000e00406ff75b2 */ /* 0x0008e20008000100 */
[----:B------:R4:W1:Y:S01]  /*0be0*/  SYNCS.EXCH.64 URZ, [UR6+0xd8], UR8 ;  /* 0x0000d80806ff75b2 */ /* 0x0008620008000100 */
[----:B------:R4:W1:Y:S02]  /*0bf0*/  SYNCS.EXCH.64 URZ, [UR6+0xe8], UR4 ;  /* 0x0000e80406ff75b2 */ /* 0x0008640008000100 */
[----:B----4-:R-:W-:Y:S01]  /*0c00*/  NOP ;  /* 0x0000000000007918 */ /* 0x010fe20000000000 */
.L_x_13:
[----:B------:R-:W4:Y:S01]  /*0c10*/  SHFL.IDX PT, R0, R85, RZ, 0x1f ;  /* 0x00001fff55007589 */ /* 0x000f2200000e0000 */
[----:B------:R-:W-:Y:S01]  /*0c20*/  NOP ;  /* 0x0000000000007918 */ /* 0x000fe20000000000 */
[----:B----4-:R-:W-:-:S13]  /*0c30*/  ISETP.NE.AND P0, PT, R0, 0x5, PT ;  /* 0x000000050000780c */ /* 0x010fda0003f05270 */
[----:B------:R-:W-:Y:S05]  /*0c40*/  @P0 BRA `(.L_x_14) ;  /* 0x0000000000480947 */ /* 0x000fea0003800000 */
[----:B--2---:R-:W2:Y:S01]  /*0c50*/  S2UR UR5, SR_CgaCtaId ;  /* 0x00000000000579c3 */ /* 0x004ea20000008800 */
[----:B---3--:R-:W-:Y:S01]  /*0c60*/  UMOV UR4, 0x400 ;  /* 0x0000040000047882 */ /* 0x008fe20000000000 */
        /* <DEDUP_REMOVED lines=9> */
[----:B--2---:R-:W-:Y:S01]  /*0d00*/  ULEA UR4, UR5, UR4, 0x18 ;  /* 0x0000000405047291 */ /* 0x004fe2000f8ec0ff */
[----:B------:R-:W2:Y:S11]  /*0d10*/  FENCE.VIEW.ASYNC.S ;  /* 0x00000000000073c6 */ /* 0x000eb60000000000 */
[----:B--2---:R4:W2:Y:S01]  /*0d20*/  SYNCS.EXCH.64 URZ, [UR4+0xf0], UR6 ;  /* 0x0000f00604ff75b2 */ /* 0x0048a20008000100 */
[----:B------:R4:W3:Y:S01]  /*0d30*/  SYNCS.EXCH.64 URZ, [UR4+0x100], UR8 ;  /* 0x0001000804ff75b2 */ /* 0x0008e20008000100 */
[----:B------:R4:W1:Y:S01]  /*0d40*/  SYNCS.EXCH.64 URZ, [UR4+0xf8], UR6 ;  /* 0x0000f80604ff75b2 */ /* 0x0008620008000100 */
[----:B------:R4:W1:Y:S02]  /*0d50*/  SYNCS.EXCH.64 URZ, [UR4+0x108], UR8 ;  /* 0x0001080804ff75b2 */ /* 0x0008640008000100 */
[----:B----4-:R-:W-:Y:S01]  /*0d60*/  NOP ;  /* 0x0000000000007918 */ /* 0x010fe20000000000 */
.L_x_14:
[----:B------:R-:W4:Y:S01]  /*0d70*/  SHFL.IDX PT, R0, R85, RZ, 0x1f ;  /* 0x00001fff55007589 */ /* 0x000f2200000e0000 */
[----:B------:R-:W-:Y:S01]  /*0d80*/  ISETP.NE.OR P1, PT, RZ, UR20, !P1 ;  /* 0x00000014ff007c0c */ /* 0x000fe2000cf25670 */
[----:B------:R-:W-:Y:S01]  /*0d90*/  NOP ;  /* 0x0000000000007918 */ /* 0x000fe20000000000 */
[----:B----4-:R-:W-:-:S13]  /*0da0*/  ISETP.NE.AND P0, PT, R0, 0x3, PT ;  /* 0x000000030000780c */ /* 0x010fda0003f05270 */
[----:B------:R-:W-:Y:S05]  /*0db0*/  @P0 BRA `(.L_x_15) ;  /* 0x0000000000380947 */ /* 0x000fea0003800000 */
[----:B--2---:R-:W2:Y:S01]  /*0dc0*/  S2UR UR5, SR_CgaCtaId ;  /* 0x00000000000579c3 */ /* 0x004ea20000008800 */
[----:B---3--:R-:W-:Y:S01]  /*0dd0*/  UMOV UR4, 0x400 ;  /* 0x0000040000047882 */ /* 0x008fe20000000000 */
[----:B------:R-:W-:Y:S01]  /*0de0*/  UMOV UR6, 0x20 ;  /* 0x0000002000067882 */ /* 0x000fe20000000000 */
[----:B------:R-:W-:Y:S01]  /*0df0*/  ELECT P0, URZ, PT ;  /* 0x0000000000ff782f */ /* 0x000fe20003800000 */
[----:B------:R-:W-:-:S04]  /*0e00*/  UIADD3 UR6, UPT, UPT, -UR6, 0x100000, URZ ;  /* 0x0010000006067890 */ /* 0x000fc8000fffe1ff */
[----:B------:R-:W-:Y:S02]  /*0e10*/  USHF.L.U32 UR7, UR6, 0xb, URZ ;  /* 0x0000000b06077899 */ /* 0x000fe400080006ff */
[----:B------:R-:W-:Y:S02]  /*0e20*/  USHF.L.U32 UR6, UR6, 0x1, URZ ;  /* 0x0000000106067899 */ /* 0x000fe400080006ff */
[----:B--2---:R-:W-:Y:S01]  /*0e30*/  ULEA UR4, UR5, UR4, 0x18 ;  /* 0x0000000405047291 */ /* 0x004fe2000f8ec0ff */
[----:B------:R-:W2:Y:S11]  /*0e40*/  FENCE.VIEW.ASYNC.S ;  /* 0x00000000000073c6 */ /* 0x000eb60000000000 */
[----:B--2---:R4:W2:Y:S01]  /*0e50*/  SYNCS.EXCH.64 URZ, [UR4+0x110], UR6 ;  /* 0x0001100604ff75b2 */ /* 0x0048a20008000100 */
[----:B------:R4:W3:Y:S01]  /*0e60*/  SYNCS.EXCH.64 URZ, [UR4+0x120], UR6 ;  /* 0x0001200604ff75b2 */ /* 0x0008e20008000100 */
[----:B------:R4:W1:Y:S01]  /*0e70*/  SYNCS.EXCH.64 URZ, [UR4+0x118], UR6 ;  /* 0x0001180604ff75b2 */ /* 0x0008620008000100 */
[----:B------:R4:W1:Y:S02]  /*0e80*/  SYNCS.EXCH.64 URZ, [UR4+0x128], UR6 ;  /* 0x0001280604ff75b2 */ /* 0x0008640008000100 */
[----:B----4-:R-:W-:Y:S01]  /*0e90*/  NOP ;  /* 0x0000000000007918 */ /* 0x010fe20000000000 */
.L_x_15:
[----:B---3--:R-:W3:Y:S01]  /*0ea0*/  S2UR UR7, SR_CgaCtaId ;  /* 0x00000000000779c3 */ /* 0x008ee20000008800 */
[----:B------:R-:W-:Y:S01]  /*0eb0*/  VOTEU.ALL UP0, P1 ;  /* 0x0000000000ff7886 */ /* 0x000fe20000800000 */
[----:B--2---:R-:W-:Y:S01]  /*0ec0*/  UMOV UR4, 0x20 ;  /* 0x0000002000047882 */ /* 0x004fe20000000000 */
[----:B------:R-:W-:Y:S01]  /*0ed0*/  NOP ;  /* 0x0000000000007918 */ /* 0x000fe20000000000 */
[----:B-1----:R-:W-:Y:S01]  /*0ee0*/  LOP3.LUT R3, R92, 0x1f, RZ, 0xc0, !PT ;  /* 0x0000001f5c037812 */ /* 0x002fe200078ec0ff */
[----:B------:R-:W-:Y:S01]  /*0ef0*/  UISETP.NE.AND UP5, UPT, UR20, URZ, UPT ;  /* 0x000000ff1400728c */ /* 0x000fe2000bfa5270 */
[----:B------:R-:W-:Y:S01]  /*0f00*/  @!UP0 UMOV UR6, 0x400 ;  /* 0x0000040000068882 */ /* 0x000fe20000000000 */
[----:B------:R-:W-:-:S04]  /*0f10*/  @!UP0 UIADD3 UR4, UPT, UPT, -UR4, 0x100000, URZ ;  /* 0x0010000004048890 */ /* 0x000fc8000fffe1ff */
[----:B------:R-:W-:Y:S02]  /*0f20*/  @!UP0 USHF.L.U32 UR5, UR4, 0xb, URZ ;  /* 0x0000000b04058899 */ /* 0x000fe400080006ff */
[----:B------:R-:W-:Y:S02]  /*0f30*/  @!UP0 USHF.L.U32 UR4, UR4, 0x1, URZ ;  /* 0x0000000104048899 */ /* 0x000fe400080006ff */
[----:B---3--:R-:W-:Y:S01]  /*0f40*/  @!UP0 ULEA UR6, UR7, UR6, 0x18 ;  /* 0x0000000607068291 */ /* 0x008fe2000f8ec0ff */
[----:B------:R-:W1:Y:S01]  /*0f50*/  LDCU UR7, c[0x0][0x36c] ;  /* 0x00006d80ff0777ac */ /* 0x000e620008000800 */
[----:B------:R-:W-:Y:S01]  /*0f60*/  VOTEU.ALL UP0, P1 ;  /* 0x0000000000ff7886 */ /* 0x000fe20000800000 */
[----:B------:R-:W2:Y:S09]  /*0f70*/  FENCE.VIEW.ASYNC.S ;  /* 0x00000000000073c6 */ /* 0x000eb20000000000 */
[----:B--2---:R2:W3:Y:S01]  /*0f80*/  @!UP0 SYNCS.EXCH.64 URZ, [UR6+0x130], UR4 ;  /* 0x0001300406ff85b2 */ /* 0x0044e20008000100 */
[----:B-1----:R-:W-:-:S09]  /*0f90*/  UISETP.EQ.U32.AND UP6, UPT, UR7, 0x1, UPT ;  /* 0x000000010700788c */ /* 0x002fd2000bfc2070 */
[----:B--2---:R-:W-:Y:S05]  /*0fa0*/  BRA.U !UP6, `(.L_x_16) ;  /* 0x000000010e087547 */ /* 0x004fea000b800000 */
[----:B---3--:R-:W-:Y:S01]  /*0fb0*/  UCGABAR_ARV ;  /* 0x00000000000079c7 */ /* 0x008fe20008000000 */
[----:B------:R-:W-:Y:S05]  /*0fc0*/  BRA `(.L_x_17) ;  /* 0x0000000000047947 */ /* 0x000fea0003800000 */
.L_x_16:
[----:B---3--:R-:W-:Y:S01]  /*0fd0*/  NOP ;  /* 0x0000000000007918 */ /* 0x008fe20000000000 */
.L_x_17:
[----:B------:R-:W1:Y:S01]  /*0fe0*/  S2UR UR61, SR_CTAID.X ;  /* 0x00000000003d79c3 */ /* 0x000e620000002500 */
[----:B------:R-:W-:-:S05]  /*0ff0*/  CS2R.32 R87, SR_CgaSize ;  /* 0x0000000000577805 */ /* 0x000fca0000008a00 */
[----:B------:R-:W-:-:S05]  /*1000*/  IMAD R87, R87, -0xa0, RZ ;  /* 0xffffff6057577824 */ /* 0x000fca00078e02ff */
[----:B------:R-:W-:-:S14]  /*1010*/  R2UR UR5, R87 ;  /* 0x00000000570572ca */ /* 0x000fdc00000e0000 */
[----:B------:R-:W2:Y:S01]  /*1020*/  LDCU UR5, c[0x0][UR5+0x2b0] ;  /* 0x00005600050577ac */ /* 0x000ea20008000800 */
[----:B------:R-:W-:-:S05]  /*1030*/  CS2R.32 R87, SR_CgaSize ;  /* 0x0000000000577805 */ /* 0x000fca0000008a00 */
[----:B------:R-:W-:-:S05]  /*1040*/  IMAD R87, R87, -0xa0, RZ ;  /* 0xffffff6057577824 */ /* 0x000fca00078e02ff */
[----:B------:R-:W-:-:S14]  /*1050*/  R2UR UR4, R87 ;  /* 0x00000000570472ca */ /* 0x000fdc00000e0000 */
[----:B------:R-:W3:Y:S01]  /*1060*/  LDCU UR4, c[0x0][UR4+0x2b4] ;  /* 0x00005680040477ac */ /* 0x000ee20008000800 */
[----:B------:R-:W4:Y:S01]  /*1070*/  S2UR UR26, SR_CTAID.Y ;  /* 0x00000000001a79c3 */ /* 0x000f220000002600 */
[----:B------:R-:W-:-:S05]  /*1080*/  CS2R.32 R87, SR_CgaSize ;  /* 0x0000000000577805 */ /* 0x000fca0000008a00 */
[----:B------:R-:W-:-:S05]  /*1090*/  IMAD R87, R87, -0xa0, RZ ;  /* 0xffffff6057577824 */ /* 0x000fca00078e02ff */
[----:B------:R-:W-:-:S14]  /*10a0*/  R2UR UR7, R87 ;  /* 0x00000000570772ca */ /* 0x000fdc00000e0000 */
[----:B------:R-:W3:Y:S01]  /*10b0*/  LDCU UR7, c[0x0][UR7+0x2a0] ;  /* 0x00005400070777ac */ /* 0x000ee20008000800 */
[----:B------:R-:W-:-:S05]  /*10c0*/  CS2R.32 R87, SR_CgaSize ;  /* 0x0000000000577805 */ /* 0x000fca0000008a00 */
[----:B------:R-:W-:-:S05]  /*10d0*/  IMAD R87, R87, -0xa0, RZ ;  /* 0xffffff6057577824 */ /* 0x000fca00078e02ff */
[----:B------:R-:W-:-:S14]  /*10e0*/  R2UR UR8, R87 ;  /* 0x00000000570872ca */ /* 0x000fdc00000e0000 */
[----:B------:R-:W3:Y:S01]  /*10f0*/  LDCU UR8, c[0x0][UR8+0x2a4] ;  /* 0x00005480080877ac */ /* 0x000ee20008000800 */
[----:B------:R-:W3:Y:S01]  /*1100*/  S2UR UR9, SR_CgaCtaId ;  /* 0x00000000000979c3 */ /* 0x000ee20000008800 */
[----:B------:R-:W-:Y:S01]  /*1110*/  UISETP.GT.U32.AND UP0, UPT, UR71, 0xffff, UPT ;  /* 0x0000ffff4700788c */ /* 0x000fe2000bf04070 */
[----:B------:R-:W3:Y:S01]  /*1120*/  LDCU UR21, c[0x0][0xf24] ;  /* 0x0001e480ff1577ac */ /* 0x000ee20008000800 */
[----:B------:R-:W3:Y:S01]  /*1130*/  LDCU UR45, c[0x0][0xf24] ;  /* 0x0001e480ff2d77ac */ /* 0x000ee20008000800 */
[----:B-1----:R-:W-:Y:S01]  /*1140*/  I2FP.F32.U32 R2, UR61 ;  /* 0x0000003d00027c45 */ /* 0x002fe20008201000 */
[----:B------:R-:W1:Y:S04]  /*1150*/  LDCU UR24, c[0x0][0xf30] ;  /* 0x0001e600ff1877ac */ /* 0x000e680008000800 */
[----:B--2---:R-:W-:Y:S01]  /*1160*/  FMUL R2, R2, UR5 ;  /* 0x0000000502027c20 */ /* 0x004fe20008400000 */
[----:B------:R-:W-:Y:S01]  /*1170*/  USEL UR39, UR71, 0xffff, !UP0 ;  /* 0x0000ffff47277887 */ /* 0x000fe2000c000000 */
[----:B----4-:R-:W-:Y:S01]  /*1180*/  I2FP.F32.U32 R0, UR26 ;  /* 0x0000001a00007c45 */ /* 0x010fe20008201000 */
[----:B------:R-:W-:-:S03]  /*1190*/  UMOV UR27, UR61 ;  /* 0x0000003d001b7c82 */ /* 0x000fc60008000000 */
[----:B------:R-:W2:Y:S01]  /*11a0*/  F2I.U32.TRUNC.NTZ R2, R2 ;  /* 0x0000000200027305 */ /* 0x000ea2000020f000 */
[----:B---3--:R-:W-:Y:S01]  /*11b0*/  FMUL R0, R0, UR4 ;  /* 0x0000000400007c20 */ /* 0x008fe20008400000 */
[----:B------:R-:W-:Y:S02]  /*11c0*/  USHF.L.U32 UR48, UR9, 0xa, URZ ;  /* 0x0000000a09307899 */ /* 0x000fe400080006ff */
[----:B------:R-:W-:-:S04]  /*11d0*/  USHF.L.U32 UR37, UR9, 0x7, URZ ;  /* 0x0000000709257899 */ /* 0x000fc800080006ff */
[----:B------:R-:W3:Y:S01]  /*11e0*/  F2I.U32.TRUNC.NTZ R0, R0 ;  /* 0x0000000000007305 */ /* 0x000ee2000020f000 */
[----:B--2---:R-:W-:Y:S02]  /*11f0*/  R2UR UR4, R2 ;  /* 0x00000000020472ca */ /* 0x004fe400000e0000 */
[----:B------:R-:W-:Y:S02]  /*1200*/  PRMT R2, RZ, 0x7610, R2 ;  /* 0x00007610ff027816 */ /* 0x000fe40000000002 */
[----:B---3--:R-:W-:Y:S02]  /*1210*/  R2UR UR6, R0 ;  /* 0x00000000000672ca */ /* 0x008fe400000e0000 */
[----:B------:R-:W-:-:S07]  /*1220*/  PRMT R0, RZ, 0x7610, R0 ;  /* 0x00007610ff007816 */ /* 0x000fce0000000000 */
[----:B------:R-:W-:-:S04]  /*1230*/  UIADD3 UR5, UPT, UPT, -UR4, URZ, URZ ;  /* 0x000000ff04057290 */ /* 0x000fc8000fffe1ff */
[----:B------:R-:W-:Y:S02]  /*1240*/  UIMAD UR5, UR7, UR5, UR61 ;  /* 0x00000005070572a4 */ /* 0x000fe4000f8e023d */
[----:B------:R-:W-:-:S04]  /*1250*/  UIADD3 UR4, UPT, UPT, -UR6, URZ, URZ ;  /* 0x000000ff06047290 */ /* 0x000fc8000fffe1ff */
[----:B------:R-:W-:Y:S01]  /*1260*/  IMAD.U32 R87, RZ, RZ, UR5 ;  /* 0x00000005ff577e24 */ /* 0x000fe2000f8e00ff */
[----:B------:R-:W-:-:S06]  /*1270*/  UIMAD UR4, UR8, UR4, UR26 ;  /* 0x00000004080472a4 */ /* 0x000fcc000f8e021a */
[----:B------:R-:W-:Y:S01]  /*1280*/  IMAD.U32 R86, RZ, RZ, UR4 ;  /* 0x00000004ff567e24 */ /* 0x000fe2000f8e00ff */
[----:B-1----:R-:W-:Y:S06]  /*1290*/  BRA.U UP5, `(.L_x_18) ;  /* 0x0000000105447547 */ /* 0x002fec000b800000 */
[----:B------:R-:W-:Y:S02]  /*12a0*/  R2UR UR4, R86 ;  /* 0x00000000560472ca */ /* 0x000fe400000e0000 */
[----:B------:R-:W-:-:S11]  /*12b0*/  R2UR UR7, R87 ;  /* 0x00000000570772ca */ /* 0x000fd600000e0000 */
[----:B------:R-:W-:Y:S02]  /*12c0*/  UISETP.NE.AND UP0, UPT, UR4, URZ, UPT ;  /* 0x000000ff0400728c */ /* 0x000fe4000bf05270 */
[----:B------:R-:W-:Y:S02]  /*12d0*/  ULOP3.LUT UR4, UR7, 0x2, URZ, 0x3c, !UPT ;  /* 0x0000000207047892 */ /* 0x000fe4000f8e3cff */
[----:B------:R-:W-:Y:S02]  /*12e0*/  UISETP.GT.U32.AND UP2, UPT, UR7, 0x1, UP0 ;  /* 0x000000010700788c */ /* 0x000fe40008744070 */
[----:B------:R-:W-:Y:S02]  /*12f0*/  UISETP.GT.U32.AND UP0, UPT, UR4, 0x1, UP0 ;  /* 0x000000010400788c */ /* 0x000fe40008704070 */
[----:B------:R-:W-:Y:S02]  /*1300*/  USEL UR5, URZ, 0x2, UP2 ;  /* 0x00000002ff057887 */ /* 0x000fe40009000000 */
[----:B------:R-:W-:-:S02]  /*1310*/  USEL UR6, URZ, 0x1, UP2 ;  /* 0x00000001ff067887 */ /* 0x000fc40009000000 */
[----:B------:R-:W-:Y:S02]  /*1320*/  USEL UR4, URZ, 0x4, UP0 ;  /* 0x00000004ff047887 */ /* 0x000fe40008000000 */
[----:B------:R-:W-:Y:S02]  /*1330*/  ULOP3.LUT UR7, UR7, 0xfffffffe, URZ, 0xc0, !UPT ;  /* 0xfffffffe07077892 */ /* 0x000fe4000f8ec0ff */
[----:B------:R-:W-:Y:S02]  /*1340*/  USEL UR8, URZ, 0x8, UP0 ;  /* 0x00000008ff087887 */ /* 0x000fe40008000000 */
[----:B------:R-:W-:-:S03]  /*1350*/  UIADD3 UR4, UPT, UPT, UR4, UR5, UR6 ;  /* 0x0000000504047290 */ /* 0x000fc6000fffe006 */
[----:B------:R-:W-:Y:S01]  /*1360*/  UMOV UR5, 0x3 ;  /* 0x0000000300057882 */ /* 0x000fe20000000000 */
[----:B------:R-:W-:Y:S02]  /*1370*/  UIADD3 UR4, UPT, UPT, UR4, UR8, URZ ;  /* 0x0000000804047290 */ /* 0x000fe4000fffe0ff */
[----:B------:R-:W-:-:S04]  /*1380*/  USHF.L.U32 UR5, UR5, UR7, URZ ;  /* 0x0000000705057299 */ /* 0x000fc800080006ff */
[----:B------:R-:W-:Y:S02]  /*1390*/  IMAD.U32 R2, RZ, RZ, UR4 ;  /* 0x00000004ff027e24 */ /* 0x000fe4000f8e00ff */
[----:B------:R-:W-:-:S07]  /*13a0*/  IMAD.U32 R0, RZ, RZ, UR5 ;  /* 0x00000005ff007e24 */ /* 0x000fce000f8e00ff */
.L_x_18:
[----:B------:R-:W1:Y:S01]  /*13b0*/  S2UR UR36, SR_CTAID.Z ;  /* 0x00000000002479c3 */ /* 0x000e620000002700 */
[----:B------:R-:W-:Y:S01]  /*13c0*/  UISETP.GE.AND UP0, UPT, UR21, 0x1, UPT ;  /* 0x000000011500788c */ /* 0x000fe2000bf06270 */
[----:B------:R-:W-:-:S08]  /*13d0*/  UMOV UR25, 0x5 ;  /* 0x0000000500197882 */ /* 0x000fd00000000000 */
[----:B------:R-:W-:Y:S05]  /*13e0*/  BRA.U !UP0, `(.L_x_19) ;  /* 0x0000000108d47547 */ /* 0x000fea000b800000 */
[----:B------:R-:W2:Y:S01]  /*13f0*/  LDCU.128 UR16, c[0x0][0xf10] ;  /* 0x0001e200ff1077ac */ /* 0x000ea20008000c00 */
[----:B------:R-:W3:Y:S01]  /*1400*/  LDCU UR6, c[0x0][0x370] ;  /* 0x00006e00ff0677ac */ /* 0x000ee20008000800 */
[----:B------:R-:W4:Y:S01]  /*1410*/  LDCU UR7, c[0x0][0x374] ;  /* 0x00006e80ff0777ac */ /* 0x000f220008000800 */
[----:B------:R-:W1:Y:S01]  /*1420*/  LDCU UR22, c[0x0][0xf0c] ;  /* 0x0001e180ff1677ac */ /* 0x000e620008000800 */
[----:B------:R-:W1:Y:S01]  /*1430*/  LDCU UR23, c[0x0][0xf20] ;  /* 0x0001e400ff1777ac */ /* 0x000e620008000800 */
[----:B------:R-:W1:Y:S01]  /*1440*/  LDCU.64 UR8, c[0x0][0xf28] ;  /* 0x0001e500ff0877ac */ /* 0x000e620008000a00 */
[----:B--2---:R-:W-:Y:S02]  /*1450*/  UISETP.NE.AND UP3, UPT, UR18, 0x1, UPT ;  /* 0x000000011200788c */ /* 0x004fe4000bf65270 */
[----:B----4-:R-:W-:Y:S02]  /*1460*/  UIMAD.WIDE.U32 UR10, UR7, UR19, URZ ;  /* 0x00000013070a72a5 */ /* 0x010fe4000f8e00ff */
[----:B---3--:R-:W-:-:S02]  /*1470*/  UIMAD.WIDE.U32 UR12, UR6, UR16, URZ ;  /* 0x00000010060c72a5 */ /* 0x008fc4000f8e00ff */
[----:B-1----:R-:W-:Y:S02]  /*1480*/  UISETP.NE.AND UP0, UPT, UR22, 0x1, UPT ;  /* 0x000000011600788c */ /* 0x002fe4000bf05270 */
[----:B------:R-:W-:Y:S01]  /*1490*/  UIMAD.WIDE.U32 UR4, UR27, UR16, URZ ;  /* 0x000000101b0472a5 */ /* 0x000fe2000f8e00ff */
[----:B------:R-:W-:Y:S02]  /*14a0*/  UMOV UR10, UR11 ;  /* 0x0000000b000a7c82 */ /* 0x000fe40008000000 */
[----:B------:R-:W-:Y:S01]  /*14b0*/  UMOV UR12, UR13 ;  /* 0x0000000d000c7c82 */ /* 0x000fe20008000000 */
[----:B------:R-:W-:Y:S02]  /*14c0*/  @UP3 USHF.R.U32.HI UR7, URZ, UR23, UR10 ;  /* 0x00000017ff073299 */ /* 0x000fe4000801160a */
[----:B------:R-:W-:Y:S01]  /*14d0*/  UISETP.NE.AND UP2, UPT, UR21, 0x1, UPT ;  /* 0x000000011500788c */ /* 0x000fe2000bf45270 */
[----:B------:R-:W-:Y:S02]  /*14e0*/  UMOV UR4, UR5 ;  /* 0x0000000500047c82 */ /* 0x000fe40008000000 */
[----:B------:R-:W-:-:S02]  /*14f0*/  @UP0 USHF.R.U32.HI UR6, URZ, UR17, UR12 ;  /* 0x00000011ff060299 */ /* 0x000fc4000801160c */
[----:B------:R-:W-:Y:S02]  /*1500*/  USHF.R.U32.HI UR4, URZ, UR17, UR4 ;  /* 0x00000011ff047299 */ /* 0x000fe40008011604 */
[----:B------:R-:W-:Y:S02]  /*1510*/  UIMAD.WIDE.U32 UR12, UR26, UR19, URZ ;  /* 0x000000131a0c72a5 */ /* 0x000fe4000f8e00ff */
[----:B------:R-:W-:Y:S02]  /*1520*/  UIMAD.WIDE.U32 UR10, UR7, UR8, URZ ;  /* 0x00000008070a72a5 */ /* 0x000fe4000f8e00ff */
[----:B------:R-:W-:Y:S02]  /*1530*/  UIMAD.WIDE.U32 UR14, UR6, UR8, URZ ;  /* 0x00000008060e72a5 */ /* 0x000fe4000f8e00ff */
[----:B------:R-:W-:-:S03]  /*1540*/  USEL UR5, UR27, UR4, !UP0 ;  /* 0x000000041b057287 */ /* 0x000fc6000c000000 */
[----:B------:R-:W-:Y:S01]  /*1550*/  UMOV UR4, UR13 ;  /* 0x0000000d00047c82 */ /* 0x000fe20008000000 */
[----:B------:R-:W-:Y:S01]  /*1560*/  UMOV UR10, UR11 ;  /* 0x0000000b000a7c82 */ /* 0x000fe20008000000 */
[----:B------:R-:W-:Y:S02]  /*1570*/  USHF.R.U32.HI UR4, URZ, UR23, UR4 ;  /* 0x00000017ff047299 */ /* 0x000fe40008011604 */
[----:B------:R-:W-:Y:S01]  /*1580*/  @UP2 USHF.R.U32.HI UR7, URZ, UR9, UR10 ;  /* 0x00000009ff072299 */ /* 0x000fe2000801160a */
[----:B------:R-:W-:Y:S01]  /*1590*/  UMOV UR14, UR15 ;  /* 0x0000000f000e7c82 */ /* 0x000fe20008000000 */
[----:B------:R-:W-:Y:S02]  /*15a0*/  USEL UR4, UR26, UR4, !UP3 ;  /* 0x000000041a047287 */ /* 0x000fe4000d800000 */
[----:B------:R-:W-:Y:S02]  /*15b0*/  @UP2 USHF.R.U32.HI UR6, URZ, UR9, UR14 ;  /* 0x00000009ff062299 */ /* 0x000fe4000801160e */
[----:B------:R-:W-:-:S02]  /*15c0*/  UIMAD UR7, UR7, UR21, URZ ;  /* 0x00000015070772a4 */ /* 0x000fc4000f8e02ff */
[----:B------:R-:W-:Y:S02]  /*15d0*/  UIMAD UR12, UR6, UR21, URZ ;  /* 0x00000015060c72a4 */ /* 0x000fe4000f8e02ff */
[----:B------:R-:W-:Y:S02]  /*15e0*/  UISETP.GE.AND UP0, UPT, UR4, UR7, UPT ;  /* 0x000000070400728c */ /* 0x000fe4000bf06270 */
[----:B------:R-:W-:Y:S02]  /*15f0*/  UIMAD.WIDE.U32 UR10, UR4, UR8, URZ ;  /* 0x00000008040a72a5 */ /* 0x000fe4000f8e00ff */
[----:B------:R-:W-:Y:S02]  /*1600*/  UISETP.GE.OR UP0, UPT, UR5, UR12, UP0 ;  /* 0x0000000c0500728c */ /* 0x000fe40008706670 */
[----:B------:R-:W-:Y:S02]  /*1610*/  UIMAD.WIDE.U32 UR12, UR5, UR8, URZ ;  /* 0x00000008050c72a5 */ /* 0x000fe4000f8e00ff */
[----:B------:R-:W-:Y:S01]  /*1620*/  UIADD3 UR10, UPT, UPT, -UR4, URZ, URZ ;  /* 0x000000ff040a7290 */ /* 0x000fe2000fffe1ff */
[----:B------:R-:W-:Y:S01]  /*1630*/  UMOV UR8, UR11 ;  /* 0x0000000b00087c82 */ /* 0x000fe20008000000 */
[----:B------:R-:W-:-:S02]  /*1640*/  UIADD3 UR11, UPT, UPT, -UR5, URZ, URZ ;  /* 0x000000ff050b7290 */ /* 0x000fc4000fffe1ff */
[----:B------:R-:W-:-:S03]  /*1650*/  USHF.R.U32.HI UR8, URZ, UR9, UR8 ;  /* 0x00000009ff087299 */ /* 0x000fc60008011608 */
[----:B------:R-:W-:Y:S01]  /*1660*/  @!UP0 UMOV UR7, UR13 ;  /* 0x0000000d00078c82 */ /* 0x000fe20008000000 */
[----:B------:R-:W-:Y:S02]  /*1670*/  UIMAD UR26, UR18, UR10, UR26 ;  /* 0x0000000a121a72a4 */ /* 0x000fe4000f8e021a */
[----:B------:R-:W-:Y:S02]  /*1680*/  USEL UR8, UR4, UR8, !UP2 ;  /* 0x0000000804087287 */ /* 0x000fe4000d000000 */
[----:B------:R-:W-:Y:S02]  /*1690*/  @!UP0 USHF.R.U32.HI UR7, URZ, UR9, UR7 ;  /* 0x00000009ff078299 */ /* 0x000fe40008011607 */
[----:B------:R-:W-:Y:S02]  /*16a0*/  UIADD3 UR9, UPT, UPT, -UR8, URZ, URZ ;  /* 0x000000ff08097290 */ /* 0x000fe4000fffe1ff */
[----:B------:R-:W-:Y:S02]  /*16b0*/  @!UP0 USEL UR7, UR5, UR7, !UP2 ;  /* 0x0000000705078287 */ /* 0x000fe4000d000000 */
[----:B------:R-:W-:-:S02]  /*16c0*/  UIMAD UR9, UR21, UR9, UR4 ;  /* 0x00000009150972a4 */ /* 0x000fc4000f8e0204 */
[----:B------:R-:W-:Y:S02]  /*16d0*/  @!UP0 UIADD3 UR8, UPT, UPT, UR8, -UR7, URZ ;  /* 0x8000000708088290 */ /* 0x000fe4000fffe0ff */
[----:B------:R-:W-:Y:S02]  /*16e0*/  @!UP0 UIMAD UR6, UR9, UR6, UR7 ;  /* 0x00000006090682a4 */ /* 0x000fe4000f8e0207 */
[----:B------:R-:W-:Y:S02]  /*16f0*/  @!UP0 UIMAD UR4, UR8, UR21, UR5 ;  /* 0x00000015080482a4 */ /* 0x000fe4000f8e0205 */
[----:B------:R-:W-:Y:S02]  /*1700*/  UIMAD UR27, UR22, UR11, UR27 ;  /* 0x0000000b161b72a4 */ /* 0x000fe4000f8e021b */
[----:B------:R-:W-:Y:S01]  /*1710*/  UIMAD UR26, UR4, UR18, UR26 ;  /* 0x00000012041a72a4 */ /* 0x000fe2000f8e021a */
[----:B------:R-:W-:Y:S02]  /*1720*/  @!UP0 UMOV UR5, UR6 ;  /* 0x0000000600058c82 */ /* 0x000fe40008000000 */
[----:B------:R-:W-:-:S12]  /*1730*/  UIMAD UR27, UR5, UR22, UR27 ;  /* 0x00000016051b72a4 */ /* 0x000fd8000f8e021b */
.L_x_19:
[----:B------:R-:W-:Y:S02]  /*1740*/  UISETP.NE.AND UP2, UPT, UR24, 0x1, UPT ;  /* 0x000000011800788c */ /* 0x000fe4000bf45270 */
[----:B------:R-:W-:Y:S02]  /*1750*/  ULOP3.LUT UR37, UR37, 0x180, URZ, 0xc0, !UPT ;  /* 0x0000018025257892 */ /* 0x000fe4000f8ec0ff */
[----:B------:R-:W-:Y:S02]  /*1760*/  ULOP3.LUT UR39, UR39, 0xffff, URZ, 0xc0, !UPT ;  /* 0x0000ffff27277892 */ /* 0x000fe4000f8ec0ff */
[----:B------:R-:W-:Y:S02]  /*1770*/  UISETP.NE.AND UP0, UPT, UR20, 0x2, UPT ;  /* 0x000000021400788c */ /* 0x000fe4000bf05270 */
[----:B------:R-:W-:Y:S02]  /*1780*/  ULOP3.LUT UR63, UR61, 0x1, URZ, 0xc0, !UPT ;  /* 0x000000013d3f7892 */ /* 0x000fe4000f8ec0ff */
[----:B------:R-:W-:-:S02]  /*1790*/  ULOP3.LUT UR48, UR48, 0x800, URZ, 0xc0, !UPT ;  /* 0x0000080030307892 */ /* 0x000fc4000f8ec0ff */
[----:B------:R-:W-:Y:S02]  /*17a0*/  USHF.R.U32.HI UR10, URZ, 0x1, UR37 ;  /* 0x00000001ff0a7899 */ /* 0x000fe40008011625 */
[----:B------:R-:W-:Y:S01]  /*17b0*/  USHF.L.U32 UR39, UR25, UR39, URZ ;  /* 0x0000002719277299 */ /* 0x000fe200080006ff */
[----:B------:R-:W-:Y:S11]  /*17c0*/  BRA.U UP2, `(.L_x_20) ;  /* 0x0000000102407547 */ /* 0x000ff6000b800000 */
[----:B------:R-:W2:Y:S01]  /*17d0*/  LDCU.128 UR12, c[0x0][0xf10] ;  /* 0x0001e200ff0c77ac */ /* 0x000ea20008000c00 */
[----:B------:R-:W3:Y:S01]  /*17e0*/  LDCU UR8, c[0x0][0xf0c] ;  /* 0x0001e180ff0877ac */ /* 0x000ee20008000800 */
[----:B------:R-:W4:Y:S01]  /*17f0*/  LDCU UR9, c[0x0][0xf20] ;  /* 0x0001e400ff0977ac */ /* 0x000f220008000800 */
[----:B--2---:R-:W-:Y:S02]  /*1800*/  UIMAD.WIDE.U32 UR4, UR27, UR12, URZ ;  /* 0x0000000c1b0472a5 */ /* 0x004fe4000f8e00ff */
[----:B------:R-:W-:Y:S02]  /*1810*/  UIMAD.WIDE.U32 UR6, UR26, UR15, URZ ;  /* 0x0000000f1a0672a5 */ /* 0x000fe4000f8e00ff */
[----:B---3--:R-:W-:Y:S02]  /*1820*/  UISETP.NE.AND UP2, UPT, UR8, 0x1, UPT ;  /* 0x000000010800788c */ /* 0x008fe4000bf45270 */
[----:B------:R-:W-:-:S03]  /*1830*/  USHF.R.U32.HI UR5, URZ, UR13, UR5 ;  /* 0x0000000dff057299 */ /* 0x000fc60008011605 */
[----:B------:R-:W-:Y:S01]  /*1840*/  UMOV UR4, UR7 ;  /* 0x0000000700047c82 */ /* 0x000fe20008000000 */
[----:B------:R-:W-:Y:S02]  /*1850*/  USEL UR5, UR27, UR5, !UP2 ;  /* 0x000000051b057287 */ /* 0x000fe4000d000000 */
[----:B------:R-:W-:Y:S02]  /*1860*/  UISETP.NE.AND UP2, UPT, UR14, 0x1, UPT ;  /* 0x000000010e00788c */ /* 0x000fe4000bf45270 */
[----:B----4-:R-:W-:-:S04]  /*1870*/  USHF.R.U32.HI UR4, URZ, UR9, UR4 ;  /* 0x00000009ff047299 */ /* 0x010fc80008011604 */
[----:B------:R-:W-:-:S04]  /*1880*/  USEL UR4, UR26, UR4, !UP2 ;  /* 0x000000041a047287 */ /* 0x000fc8000d000000 */
[----:B------:R-:W-:Y:S02]  /*1890*/  UIADD3 UR6, UPT, UPT, UR5, -UR4, URZ ;  /* 0x8000000405067290 */ /* 0x000fe4000fffe0ff */
[----:B------:R-:W-:Y:S02]  /*18a0*/  UIADD3 UR4, UPT, UPT, -UR5, UR4, URZ ;  /* 0x0000000405047290 */ /* 0x000fe4000fffe1ff */
[----:B------:R-:W-:Y:S02]  /*18b0*/  UIMAD UR26, UR6, UR14, UR26 ;  /* 0x0000000e061a72a4 */ /* 0x000fe4000f8e021a */
[----:B------:R-:W-:-:S12]  /*18c0*/  UIMAD UR27, UR4, UR8, UR27 ;  /* 0x00000008041b72a4 */ /* 0x000fd8000f8e021b */
.L_x_20:
[----:B------:R-:W-:Y:S05]  /*18d0*/  BRA.U !UP6, `(.L_x_21) ;  /* 0x000000010e0c7547 */ /* 0x000fea000b800000 */
[----:B------:R-:W-:Y:S01]  /*18e0*/  UCGABAR_WAIT ;  /* 0x0000000000007dc7 */ /* 0x000fe20008000000 */
[----:B------:R-:W-:Y:S01]  /*18f0*/  CCTL.IVALL ;  /* 0x00000000ff00798f */ /* 0x000fe20002000000 */
[----:B------:R-:W-:Y:S05]  /*1900*/  BRA `(.L_x_22) ;  /* 0x0000000000047947 */ /* 0x000fea0003800000 */
.L_x_21:
[----:B------:R-:W-:Y:S06]  /*1910*/  BAR.SYNC.DEFER_BLOCKING 0x0 ;  /* 0x0000000000007b1d */ /* 0x000fec0000010000 */
.L_x_22:
[----:B------:R-:W-:Y:S05]  /*1920*/  BRA.U UP0, `(.L_x_23) ;  /* 0x0000001900547547 */ /* 0x000fea000b800000 */
[----:B------:R-:W2:Y:S01]  /*1930*/  LDCU UR6, c[0x0][0x38c] ;  /* 0x00007180ff0677ac */ /* 0x000ea20008000800 */
[----:B------:R-:W3:Y:S01]  /*1940*/  S2UR UR8, SR_CgaCtaId ;  /* 0x00000000000879c3 */ /* 0x000ee20000008800 */
[----:B------:R-:W-:Y:S01]  /*1950*/  PLOP3.LUT P2, PT, PT, PT, UP4, 0x80, 0x8 ;  /* 0x000000000008781c */ /* 0x000fe20003f4f048 */
[----:B------:R-:W-:Y:S01]  /*1960*/  IMAD.MOV.U32 R12, RZ, RZ, 0x1 ;  /* 0x00000001ff0c7424 */ /* 0x000fe200078e00ff */
[----:B------:R-:W-:Y:S01]  /*1970*/  UMOV UR7, 0x400 ;  /* 0x0000040000077882 */ /* 0x000fe20000000000 */
[----:B------:R-:W-:Y:S01]  /*1980*/  UISETP.NE.AND UP1, UPT, UR20, URZ, UPT ;  /* 0x000000ff1400728c */ /* 0x000fe2000bf25270 */
[----:B------:R-:W-:Y:S02]  /*1990*/  ISETP.NE.AND P3, PT, R3, RZ, P4 ;  /* 0x000000ff0300720c */ /* 0x000fe40002765270 */
[----:B------:R-:W-:Y:S02]  /*19a0*/  CS2R R10, SRZ ;  /* 0x00000000000a7805 */ /* 0x000fe4000001ff00 */
[----:B------:R-:W-:Y:S01]  /*19b0*/  PLOP3.LUT P2, PT, P2, PT, PT, 0x8, 0x80 ;  /* 0x000000000080781c */ /* 0x000fe2000174e170 */
[----:B------:R-:W-:Y:S01]  /*19c0*/  IMAD.MOV.U32 R9, RZ, RZ, RZ ;  /* 0x000000ffff097224 */ /* 0x000fe200078e00ff */
[----:B------:R-:W4:Y:S01]  /*19d0*/  LDCU UR55, c[0x0][0x370] ;  /* 0x00006e00ff3777ac */ /* 0x000f220008000800 */
[----:B------:R-:W-:Y:S01]  /*19e0*/  IMAD.MOV.U32 R8, RZ, RZ, 0x1 ;  /* 0x00000001ff087424 */ /* 0x000fe200078e00ff */
[----:B------:R-:W1:Y:S01]  /*19f0*/  LDCU.64 UR30, c[0x0][0x348] ;  /* 0x00006900ff1e77ac */ /* 0x000e620008000a00 */
[----:B--2---:R-:W-:-:S02]  /*1a00*/  UIADD3 UR5, UPT, UPT, UR6, 0x7f, URZ ;  /* 0x0000007f06057890 */ /* 0x004fc4000fffe0ff */
[----:B------:R-:W-:Y:S02]  /*1a10*/  UIADD3 UR62, UPT, UPT, UR6, 0xfe, URZ ;  /* 0x000000fe063e7890 */ /* 0x000fe4000fffe0ff */
[----:B------:R-:W-:Y:S01]  /*1a20*/  USHF.R.S32.HI UR4, URZ, 0x1f, UR5 ;  /* 0x0000001fff047899 */ /* 0x000fe20008011405 */
[----:B------:R-:W2:Y:S03]  /*1a30*/  LDCU UR54, c[0x0][0x374] ;  /* 0x00006e80ff3677ac */ /* 0x000ea60008000800 */
[----:B------:R-:W-:Y:S02]  /*1a40*/  ULEA.HI UR4, UR4, UR5, URZ, 0x7 ;  /* 0x0000000504047291 */ /* 0x000fe4000f8f38ff */
[----:B------:R-:W-:Y:S02]  /*1a50*/  USHF.L.U32 UR5, UR63, 0x5, URZ ;  /* 0x000000053f057899 */ /* 0x000fe400080006ff */
[----:B------:R-:W-:-:S02]  /*1a60*/  USHF.R.S32.HI UR57, URZ, 0x7, UR4 ;  /* 0x00000007ff397899 */ /* 0x000fc40008011404 */
[----:B------:R-:W-:Y:S02]  /*1a70*/  UIADD3 UR4, UPT, UPT, UR6, -0x1, URZ ;  /* 0xffffffff06047890 */ /* 0x000fe4000fffe0ff */
[----:B------:R-:W-:Y:S02]  /*1a80*/  UISETP.LT.U32.AND UP0, UPT, UR57, 0x9, UPT ;  /* 0x000000093900788c */ /* 0x000fe4000bf01070 */
[----:B------:R-:W-:Y:S02]  /*1a90*/  UISETP.GE.U32.AND UP2, UPT, UR4, -0xff, UPT ;  /* 0xffffff010400788c */ /* 0x000fe4000bf46070 */
[----:B------:R-:W-:Y:S02]  /*1aa0*/  USEL UR56, UR57, 0x9, UP0 ;  /* 0x0000000939387887 */ /* 0x000fe40008000000 */
[----:B---3--:R-:W-:Y:S02]  /*1ab0*/  ULEA UR7, UR8, UR7, 0x18 ;  /* 0x0000000708077291 */ /* 0x008fe4000f8ec0ff */
[----:B------:R-:W-:-:S02]  /*1ac0*/  UIADD3 UR4, UPT, UPT, UR56, -0x1, URZ ;  /* 0xffffffff38047890 */ /* 0x000fc4000fffe0ff */
[----:B------:R-:W-:Y:S02]  /*1ad0*/  ULEA.HI UR59, UR48, UR5, URZ, 0x19 ;  /* 0x00000005303b7291 */ /* 0x000fe4000f8fc8ff */
[----:B------:R-:W-:Y:S02]  /*1ae0*/  USEL UR38, UR40, 0x2, UP1 ;  /* 0x0000000228267887 */ /* 0x000fe40008800000 */
[----:B------:R-:W-:Y:S02]  /*1af0*/  @UP2 UIADD3 UR4, UPT, UPT, UR56, URZ, URZ ;  /* 0x000000ff38042290 */ /* 0x000fe4000fffe0ff */
[----:B------:R-:W-:Y:S02]  /*1b00*/  UIADD3 UR50, UPT, UPT, UR7, 0x2a400, UR48 ;  /* 0x0002a40007327890 */ /* 0x000fe4000fffe030 */
[----:B------:R-:W-:Y:S02]  /*1b10*/  UIADD3 UR60, UPT, UPT, UR57, -UR56, URZ ;  /* 0x80000038393c7290 */ /* 0x000fe4000fffe0ff */
[----:B------:R-:W-:-:S02]  /*1b20*/  UIADD3 UR49, UPT, UPT, UR4, 0x1, URZ ;  /* 0x0000000104317890 */ /* 0x000fc4000fffe0ff */
[----:B------:R-:W-:Y:S01]  /*1b30*/  UIADD3 UR58, UPT, UPT, -UR4, URZ, URZ ;  /* 0x000000ff043a7290 */ /* 0x000fe2000fffe1ff */
[----:B-12-4-:R-:W-:-:S11]  /*1b40*/  UMOV UR14, URZ ;  /* 0x000000ff000e7c82 */ /* 0x016fd60008000000 */
.L_x_47:
[----:B-1----:R-:W1:Y:S02]  /*1b50*/  S2UR UR4, SR_CgaCtaId ;  /* 0x00000000000479c3 */ /* 0x002e640000008800 */
[----:B-1----:R-:W-:-:S09]  /*1b60*/  UISETP.NE.AND UP0, UPT, UR4, URZ, UPT ;  /* 0x000000ff0400728c */ /* 0x002fd2000bf05270 */
[----:B---3--:R-:W-:Y:S05]  /*1b70*/  BRA.U UP0, `(.L_x_24) ;  /* 0x0000000100287547 */ /* 0x008fea000b800000 */
[----:B------:R-:W-:Y:S02]  /*1b80*/  LEA R0, R9, UR7, 0x3 ;  /* 0x0000000709007c11 */ /* 0x000fe4000f8e18ff */
[----:B------:R-:W-:-:S04]  /*1b90*/  SHF.L.U32 R3, R8, 0x1f, RZ ;  /* 0x0000001f08037819 */ /* 0x000fc800000006ff */
[----:B------:R-:W1:Y:S02]  /*1ba0*/  SYNCS.PHASECHK.TRANS64.TRYWAIT P0, [R0+URZ+0x120], R3 ;  /* 0x00012003000075a7 */ /* 0x000e6400080011ff */
[----:B-1----:R-:W-:Y:S05]  /*1bb0*/  @!P0 BRA `(.L_x_25) ;  /* 0x0000007400948947 */ /* 0x002fea0003800000 */
.L_x_143:
[----:B------:R2:W-:Y:S01]  /*1bc0*/  SYNCS.ARRIVE.TRANS64.A1T0 RZ, [R0+URZ+0x110], RZ ;  /* 0x000110ff00ff79a7 */ /* 0x0005e200081000ff */
[----:B------:R-:W-:-:S05]  /*1bd0*/  VIADD R9, R9, 0x1 ;  /* 0x0000000109097836 */ /* 0x000fca0000000000 */
[----:B------:R-:W-:-:S04]  /*1be0*/  ISETP.NE.AND P0, PT, R9, 0x2, PT ;  /* 0x000000020900780c */ /* 0x000fc80003f05270 */
[----:B-1----:R-:W-:Y:S02]  /*1bf0*/  SEL R3, RZ, 0x1, P0 ;  /* 0x00000001ff037807 */ /* 0x002fe40000000000 */
[----:B------:R-:W-:Y:S02]  /*1c00*/  SEL R9, R9, RZ, P0 ;  /* 0x000000ff09097207 */ /* 0x000fe40000000000 */
[----:B------:R-:W-:Y:S02]  /*1c10*/  LOP3.LUT R8, R8, R3, RZ, 0x3c, !PT ;  /* 0x0000000308087212 */ /* 0x000fe400078e3cff */
.L_x_24:
[----:B------:R-:W-:Y:S01]  /*1c20*/  ULEA UR4, UR14, UR7, 0x3 ;  /* 0x000000070e047291 */ /* 0x000fe2000f8e18ff */
[----:B--2---:R-:W-:Y:S01]  /*1c30*/  SHF.L.U32 R0, R12, 0x1f, RZ ;  /* 0x0000001f0c007819 */ /* 0x004fe200000006ff */
[----:B------:R-:W-:Y:S02]  /*1c40*/  UISETP.GE.U32.AND UP0, UPT, UR62, 0xff, UPT ;  /* 0x000000ff3e00788c */ /* 0x000fe4000bf06070 */
[----:B------:R-:W-:Y:S02]  /*1c50*/  ULEA.HI UR11, UR26, UR26, URZ, 0x1 ;  /* 0x0000001a1a0b7291 */ /* 0x000fe4000f8f08ff */
[----:B------:R-:W-:Y:S02]  /*1c60*/  ULEA UR43, UR26, UR59, 0x6 ;  /* 0x0000003b1a2b7291 */ /* 0x000fe4000f8e30ff */
[----:B------:R-:W-:Y:S01]  /*1c70*/  USHF.R.S32.HI UR11, URZ, 0x1, UR11 ;  /* 0x00000001ff0b7899 */ /* 0x000fe2000801140b */
[----:B------:R1:W2:Y:S01]  /*1c80*/  SYNCS.PHASECHK.TRANS64.TRYWAIT P1, [UR4+0x48], R0 ;  /* 0x00004800ff0075a7 */ /* 0x0002a20008021104 */
[----:B------:R-:W-:Y:S01]  /*1c90*/  ULEA.HI UR4, UR27, UR27, URZ, 0x1 ;  /* 0x0000001b1b047291 */ /* 0x000fe2000f8f08ff */
[----:B------:R-:W-:-:S03]  /*1ca0*/  UMOV UR20, URZ ;  /* 0x000000ff00147c82 */ /* 0x000fc60008000000 */
[----:B------:R-:W-:Y:S02]  /*1cb0*/  USHF.L.U32 UR5, UR4, 0x7, URZ ;  /* 0x0000000704057899 */ /* 0x000fe400080006ff */
[----:B------:R-:W-:Y:S02]  /*1cc0*/  ULOP3.LUT UR27, UR4, 0xfffffffe, URZ, 0xc0, !UPT ;  /* 0xfffffffe041b7892 */ /* 0x000fe4000f8ec0ff */
[----:B------:R-:W-:Y:S02]  /*1cd0*/  ULOP3.LUT UR5, UR5, 0xffffff00, URZ, 0xc0, !UPT ;  /* 0xffffff0005057892 */ /* 0x000fe4000f8ec0ff */
[----:B------:R-:W-:Y:S02]  /*1ce0*/  ULOP3.LUT UR27, UR27, 0x1, UR61, 0xf8, !UPT ;  /* 0x000000011b1b7892 */ /* 0x000fe4000f8ef83d */
[----:B------:R-:W-:Y:S01]  /*1cf0*/  ULEA UR35, UR63, UR5, 0x7 ;  /* 0x000000053f237291 */ /* 0x000fe2000f8e38ff */
[----:B------:R-:W-:Y:S11]  /*1d00*/  BRA.U !UP0, `(.L_x_26) ;  /* 0x0000000508247547 */ /* 0x000ff6000b800000 */
[----:B------:R-:W-:Y:S01]  /*1d10*/  UMOV UR15, UR58 ;  /* 0x0000003a000f7c82 */ /* 0x000fe20008000000 */
[----:B------:R-:W-:Y:S01]  /*1d20*/  UMOV UR4, UR14 ;  /* 0x0000000e00047c82 */ /* 0x000fe20008000000 */
[----:B------:R-:W-:Y:S01]  /*1d30*/  UMOV UR28, 0xffffffff ;  /* 0xffffffff001c7882 */ /* 0x000fe20000000000 */
[----:B------:R-:W-:-:S05]  /*1d40*/  UMOV UR34, URZ ;  /* 0x000000ff00227c82 */ /* 0x000fca0008000000 */
.L_x_34:
[----:B------:R-:W-:Y:S01]  /*1d50*/  ULEA UR5, UR4, UR7, 0x3 ;  /* 0x0000000704057291 */ /* 0x000fe2000f8e18ff */
[----:B--2---:R-:W-:Y:S01]  /*1d60*/  @P4 MOV R2, 0xa800 ;  /* 0x0000a80000024802 */ /* 0x004fe20000000f00 */
[----:B--23--:R-:W-:Y:S10]  /*1d70*/  @P1 BRA `(.L_x_27) ;  /* 0x00000000000c1947 */ /* 0x00cff40003800000 */
[----:B------:R-:W-:-:S04]  /*1d80*/  SHF.L.U32 R3, R12, 0x1f, RZ ;  /* 0x0000001f0c037819 */ /* 0x000fc800000006ff */
[----:B------:R-:W2:Y:S02]  /*1d90*/  SYNCS.PHASECHK.TRANS64.TRYWAIT P0, [UR5+0x48], R3 ;  /* 0x00004803ff0075a7 */ /* 0x000ea40008001105 */
[----:B--2---:R-:W-:Y:S05]  /*1da0*/  @!P0 BRA `(.L_x_28) ;  /* 0x00000074002c8947 */ /* 0x004fea0003800000 */
.L_x_27:
[----:B------:R2:W-:Y:S01]  /*1db0*/  @P4 SYNCS.ARRIVE.TRANS64 RZ, [UR5], R2 ;  /* 0x00000002ffff49a7 */ /* 0x0005e20008000005 */
[----:B------:R-:W-:Y:S02]  /*1dc0*/  ULOP3.LUT UR6, UR38, 0x2, URZ, 0xfc, !UPT ;  /* 0x0000000226067892 */ /* 0x000fe4000f8efcff */
[----:B------:R-:W-:Y:S02]  /*1dd0*/  UIADD3 UR15, UPT, UPT, UR15, 0x1, URZ ;  /* 0x000000010f0f7890 */ /* 0x000fe4000fffe0ff */
[----:B------:R-:W-:Y:S02]  /*1de0*/  UISETP.NE.AND UP0, UPT, UR6, 0x2, UPT ;  /* 0x000000020600788c */ /* 0x000fe4000bf05270 */
[----:B------:R-:W-:Y:S02]  /*1df0*/  UIADD3 UR28, UPT, UPT, UR28, 0x1, URZ ;  /* 0x000000011c1c7890 */ /* 0x000fe4000fffe0ff */
[----:B------:R-:W-:-:S05]  /*1e00*/  UISETP.NE.AND UP4, UPT, UR15, 0x1, UPT ;  /* 0x000000010f00788c */ /* 0x000fca000bf85270 */
[----:B------:R-:W-:Y:S05]  /*1e10*/  BRA.U UP0, `(.L_x_29) ;  /* 0x0000000100047547 */ /* 0x000fea000b800000 */
[----:B------:R-:W-:Y:S05]  /*1e20*/  BPT.TRAP 0x1 ;  /* 0x000000040000795c */ /* 0x000fea0000300000 */
.L_x_29:
[----:B------:R-:W-:Y:S04]  /*1e30*/  BSSY.RECONVERGENT B0, `(.L_x_30) ;  /* 0x0000003000007945 */ /* 0x000fe80003800200 */
[----:B------:R-:W-:Y:S05]  /*1e40*/  @!P3 BRA `(.L_x_31) ;  /* 0x000000000004b947 */ /* 0x000fea0003800000 */
[----:B------:R-:W-:Y:S05]  /*1e50*/  BPT.TRAP 0x1 ;  /* 0x000000040000795c */ /* 0x000fea0000300000 */
.L_x_31:
[----:B------:R-:W-:Y:S05]  /*1e60*/  BSYNC.RECONVERGENT B0 ;  /* 0x0000000000007941 */ /* 0x000fea0003800200 */
.L_x_30:
[----:B------:R-:W-:Y:S01]  /*1e70*/  UIADD3 UR6, UPT, UPT, UR4, 0x1, URZ ;  /* 0x0000000104067890 */ /* 0x000fe2000fffe0ff */
[----:B------:R-:W-:Y:S01]  /*1e80*/  BSSY.RECONVERGENT B0, `(.L_x_32) ;  /* 0x000002d000007945 */ /* 0x000fe20003800200 */
[----:B------:R-:W-:Y:S02]  /*1e90*/  ELECT P0, URZ, PT ;  /* 0x0000000000ff782f */ /* 0x000fe40003800000 */
[----:B------:R-:W-:-:S04]  /*1ea0*/  UISETP.NE.AND UP0, UPT, UR6, 0x9, UPT ;  /* 0x000000090600788c */ /* 0x000fc8000bf05270 */
[----:B------:R-:W-:Y:S02]  /*1eb0*/  USEL UR8, URZ, 0x1, UP0 ;  /* 0x00000001ff087887 */ /* 0x000fe40008000000 */
[----:B------:R-:W-:-:S04]  /*1ec0*/  USEL UR14, UR6, URZ, UP0 ;  /* 0x000000ff060e7287 */ /* 0x000fc80008000000 */
[----:B------:R-:W-:Y:S01]  /*1ed0*/  ULEA UR6, UR14, UR7, 0x3 ;  /* 0x000000070e067291 */ /* 0x000fe2000f8e18ff */
[----:B------:R-:W-:-:S04]  /*1ee0*/  LOP3.LUT R12, R12, UR8, RZ, 0x3c, !PT ;  /* 0x000000080c0c7c12 */ /* 0x000fc8000f8e3cff */
[----:B-1----:R-:W-:-:S04]  /*1ef0*/  SHF.L.U32 R0, R12, 0x1f, RZ ;  /* 0x0000001f0c007819 */ /* 0x002fc800000006ff */
[----:B------:R1:W3:Y:S01]  /*1f00*/  SYNCS.PHASECHK.TRANS64.TRYWAIT P1, [UR6+0x48], R0 ;  /* 0x00004800ff0075a7 */ /* 0x0002e20008021106 */
[----:B------:R-:W-:Y:S05]  /*1f10*/  @!P0 BRA `(.L_x_33) ;  /* 0x00000000008c8947 */ /* 0x000fea0003800000 */
[----:B------:R-:W-:Y:S02]  /*1f20*/  USHF.L.U32 UR24, UR4, 0x9, URZ ;  /* 0x0000000904187899 */ /* 0x000fe400080006ff */
[----:B------:R-:W-:Y:S02]  /*1f30*/  ULEA UR32, UR4, UR7, 0xe ;  /* 0x0000000704207291 */ /* 0x000fe4000f8e70ff */
[----:B------:R-:W-:Y:S02]  /*1f40*/  UIADD3 UR22, UP3, UPT, UR30, 0x80, URZ ;  /* 0x000000801e167890 */ /* 0x000fe4000ff7e0ff */
[----:B------:R-:W-:Y:S02]  /*1f50*/  ULEA UR40, UR4, UR48, 0xc ;  /* 0x0000003004287291 */ /* 0x000fe4000f8e60ff */
[----:B------:R-:W-:Y:S02]  /*1f60*/  UIADD3 UR20, UP2, UPT, UR30, 0x180, URZ ;  /* 0x000001801e147890 */ /* 0x000fe4000ff5e0ff */
[----:B------:R-:W-:-:S02]  /*1f70*/  UIADD3 UR18, UP1, UPT, UR30, 0x280, URZ ;  /* 0x000002801e127890 */ /* 0x000fc4000ff3e0ff */
[----:B------:R-:W-:Y:S02]  /*1f80*/  UIADD3 UR16, UP0, UPT, UR30, 0x380, URZ ;  /* 0x000003801e107890 */ /* 0x000fe4000ff1e0ff */
[----:B------:R-:W-:Y:S02]  /*1f90*/  ULOP3.LUT UR8, UR24, UR37, URZ, 0xfc, !UPT ;  /* 0x0000002518087292 */ /* 0x000fe4000f8efcff */
[----:B------:R-:W-:Y:S02]  /*1fa0*/  ULOP3.LUT UR33, UR5, 0xfefffff8, URZ, 0xc0, !UPT ;  /* 0xfefffff805217892 */ /* 0x000fe4000f8ec0ff */
[----:B------:R-:W-:Y:S02]  /*1fb0*/  UIADD3.X UR23, UPT, UPT, URZ, UR31, URZ, UP3, !UPT ;  /* 0x0000001fff177290 */ /* 0x000fe40009ffe4ff */
[----:B------:R-:W-:Y:S02]  /*1fc0*/  UIADD3 UR32, UPT, UPT, UR32, 0x6400, URZ ;  /* 0x0000640020207890 */ /* 0x000fe4000fffe0ff */
[----:B------:R-:W-:-:S02]  /*1fd0*/  UIADD3.X UR21, UPT, UPT, URZ, UR31, URZ, UP2, !UPT ;  /* 0x0000001fff157290 */ /* 0x000fc400097fe4ff */
[----:B------:R-:W-:Y:S02]  /*1fe0*/  UIADD3 UR40, UPT, UPT, UR7, 0x2a400, UR40 ;  /* 0x0002a40007287890 */ /* 0x000fe4000fffe028 */
[----:B------:R-:W-:Y:S02]  /*1ff0*/  UPRMT UR6, URZ, 0x5410, UR39 ;  /* 0x00005410ff067896 */ /* 0x000fe40008000027 */
[----:B------:R-:W-:Y:S02]  /*2000*/  UIADD3.X UR19, UPT, UPT, URZ, UR31, URZ, UP1, !UPT ;  /* 0x0000001fff137290 */ /* 0x000fe40008ffe4ff */
[----:B------:R-:W-:Y:S02]  /*2010*/  UIADD3 UR24, UPT, UPT, UR7, 0x33400, UR24 ;  /* 0x0003340007187890 */ /* 0x000fe4000fffe018 */
[----:B------:R-:W-:Y:S02]  /*2020*/  UIADD3.X UR17, UPT, UPT, URZ, UR31, URZ, UP0, !UPT ;  /* 0x0000001fff117290 */ /* 0x000fe400087fe4ff */
[----:B------:R-:W-:Y:S01]  /*2030*/  UIADD3 UR8, UPT, UPT, UR7, 0x34600, UR8 ;  /* 0x0003460007087890 */ /* 0x000fe2000fffe008 */
[----:B------:R-:W-:Y:S01]  /*2040*/  UMOV UR46, 0x0 ;  /* 0x00000000002e7882 */ /* 0x000fe20000000000 */
[----:B------:R-:W-:Y:S01]  /*2050*/  UMOV UR47, 0x10000000 ;  /* 0x10000000002f7882 */ /* 0x000fe20000000000 */
[----:B------:R-:W-:Y:S01]  /*2060*/  UMOV UR42, UR34 ;  /* 0x00000022002a7c82 */ /* 0x000fe20008000000 */
[----:B------:R-:W-:Y:S01]  /*2070*/  UMOV UR44, UR36 ;  /* 0x00000024002c7c82 */ /* 0x000fe20008000000 */
[----:B------:R-:W-:Y:S01]  /*2080*/  UMOV UR41, UR33 ;  /* 0x0000002100297c82 */ /* 0x000fe20008000000 */
[----:B------:R-:W-:Y:S01]  /*2090*/  UMOV UR26, URZ ;  /* 0x000000ff001a7c82 */ /* 0x000fe20008000000 */
[----:B------:R-:W-:Y:S01]  /*20a0*/  UMOV UR29, UR36 ;  /* 0x00000024001d7c82 */ /* 0x000fe20008000000 */
[----:B------:R-:W-:Y:S01]  /*20b0*/  UMOV UR25, UR33 ;  /* 0x0000002100197c82 */ /* 0x000fe20008000000 */
[----:B------:R4:W-:Y:S01]  /*20c0*/  UTMALDG.3D.2CTA [UR32], [UR22], desc[UR46] ;  /* 0x00002e20160075b4 */ /* 0x0009e20008211000 */
[----:B------:R-:W-:Y:S01]  /*20d0*/  UMOV UR53, 0xf0000 ;  /* 0x000f000000357882 */ /* 0x000fe20000000000 */
[----:B------:R-:W-:Y:S01]  /*20e0*/  UMOV UR12, UR28 ;  /* 0x0000001c000c7c82 */ /* 0x000fe20008000000 */
[----:B------:R-:W-:Y:S01]  /*20f0*/  UMOV UR13, UR36 ;  /* 0x00000024000d7c82 */ /* 0x000fe20008000000 */
[----:B------:R-:W-:Y:S01]  /*2100*/  UMOV UR9, UR33 ;  /* 0x0000002100097c82 */ /* 0x000fe20008000000 */
[----:B------:R4:W-:Y:S01]  /*2110*/  UTMALDG.3D.MULTICAST.2CTA [UR40], [UR20], UR6, desc[UR46] ;  /* 0x00002e28140073b4 */ /* 0x0009e20008211806 */
[----:B------:R4:W-:Y:S01]  /*2120*/  UTMALDG.4D.2CTA [UR24], [UR18], desc[UR46] ;  /* 0x00002e18120075b4 */ /* 0x0009e20008219000 */
[----:B------:R4:W-:Y:S02]  /*2130*/  UTMALDG.4D.MULTICAST.2CTA [UR8], [UR16], UR53, desc[UR46] ;  /* 0x00002e08100073b4 */ /* 0x0009e40008219835 */
[----:B----4-:R-:W-:Y:S01]  /*2140*/  NOP ;  /* 0x0000000000007918 */ /* 0x010fe20000000000 */
.L_x_33:
[----:B------:R-:W-:Y:S05]  /*2150*/  BSYNC.RECONVERGENT B0 ;  /* 0x0000000000007941 */ /* 0x000fea0003800200 */
.L_x_32:
[----:B------:R-:W-:Y:S01]  /*2160*/  UIADD3 UR34, UPT, UPT, UR34, 0x80, URZ ;  /* 0x0000008022227890 */ /* 0x000fe2000fffe0ff */
[----:B------:R-:W-:Y:S01]  /*2170*/  UMOV UR4, UR14 ;  /* 0x0000000e00047c82 */ /* 0x000fe20008000000 */
[----:B------:R-:W-:Y:S01]  /*2180*/  UMOV UR20, UR49 ;  /* 0x0000003100147c82 */ /* 0x000fe20008000000 */
[----:B------:R-:W-:Y:S09]  /*2190*/  BRA.U UP4, `(.L_x_34) ;  /* 0xfffffff904ec7547 */ /* 0x000ff2000b83ffff */
.L_x_26:
[----:B------:R-:W-:Y:S01]  /*21a0*/  ULEA UR4, UR14, UR7, 0x3 ;  /* 0x000000070e047291 */ /* 0x000fe2000f8e18ff */
[----:B-1----:R-:W-:Y:S01]  /*21b0*/  SHF.L.U32 R0, R12, 0x1f, RZ ;  /* 0x0000001f0c007819 */ /* 0x002fe200000006ff */
[----:B------:R-:W-:Y:S01]  /*21c0*/  @!P2 SYNCS.ARRIVE.TRANS64.A1T0 RZ, [UR7+0xc8], RZ ;  /* 0x0000c8ffffffa9a7 */ /* 0x000fe20008100007 */
[----:B------:R-:W-:-:S06]  /*21d0*/  UISETP.GT.AND UP0, UPT, UR57, UR56, UPT ;  /* 0x000000383900728c */ /* 0x000fcc000bf04270 */
[----:B--23--:R1:W2:Y:S03]  /*21e0*/  SYNCS.PHASECHK.TRANS64.TRYWAIT P1, [UR4+0x48], R0 ;  /* 0x00004800ff0075a7 */ /* 0x00c2a60008021104 */
[----:B------:R-:W-:Y:S05]  /*21f0*/  BRA.U !UP0, `(.L_x_35) ;  /* 0x0000000508147547 */ /* 0x000fea000b800000 */
[----:B------:R-:W-:Y:S01]  /*2200*/  UIADD3 UR15, UPT, UPT, UR60, UR20, URZ ;  /* 0x000000143c0f7290 */ /* 0x000fe2000fffe0ff */
[----:B------:R-:W-:-:S11]  /*2210*/  UMOV UR5, UR14 ;  /* 0x0000000e00057c82 */ /* 0x000fd60008000000 */
.L_x_43:
[----:B------:R-:W-:Y:S01]  /*2220*/  ULEA UR6, UR5, UR7, 0x3 ;  /* 0x0000000705067291 */ /* 0x000fe2000f8e18ff */
[----:B--2---:R-:W-:Y:S01]  /*2230*/  @P4 MOV R2, 0xa800 ;  /* 0x0000a80000024802 */ /* 0x004fe20000000f00 */
[----:B--23--:R-:W-:Y:S10]  /*2240*/  @P1 BRA `(.L_x_36) ;  /* 0x00000000000c1947 */ /* 0x00cff40003800000 */
[----:B------:R-:W-:-:S04]  /*2250*/  SHF.L.U32 R3, R12, 0x1f, RZ ;  /* 0x0000001f0c037819 */ /* 0x000fc800000006ff */
[----:B------:R-:W2:Y:S02]  /*2260*/  SYNCS.PHASECHK.TRANS64.TRYWAIT P0, [UR6+0x48], R3 ;  /* 0x00004803ff0075a7 */ /* 0x000ea40008001106 */
[----:B--2---:R-:W-:Y:S05]  /*2270*/  @!P0 BRA `(.L_x_37) ;  /* 0x0000007000108947 */ /* 0x004fea0003800000 */
.L_x_36:
[----:B------:R2:W-:Y:S01]  /*2280*/  @P4 SYNCS.ARRIVE.TRANS64 RZ, [UR6], R2 ;  /* 0x00000002ffff49a7 */ /* 0x0005e20008000006 */
[----:B------:R-:W-:-:S04]  /*2290*/  ULOP3.LUT UR4, UR38, 0x2, URZ, 0xfc, !UPT ;  /* 0x0000000226047892 */ /* 0x000fc8000f8efcff */
[----:B------:R-:W-:-:S09]  /*22a0*/  UISETP.NE.AND UP0, UPT, UR4, 0x2, UPT ;  /* 0x000000020400788c */ /* 0x000fd2000bf05270 */
[----:B------:R-:W-:Y:S05]  /*22b0*/  BRA.U UP0, `(.L_x_38) ;  /* 0x0000000100047547 */ /* 0x000fea000b800000 */
[----:B------:R-:W-:Y:S05]  /*22c0*/  BPT.TRAP 0x1 ;  /* 0x000000040000795c */ /* 0x000fea0000300000 */
.L_x_38:
[----:B------:R-:W-:Y:S04]  /*22d0*/  BSSY.RECONVERGENT B0, `(.L_x_39) ;  /* 0x0000003000007945 */ /* 0x000fe80003800200 */
[----:B------:R-:W-:Y:S05]  /*22e0*/  @!P3 BRA `(.L_x_40) ;  /* 0x000000000004b947 */ /* 0x000fea0003800000 */
[----:B------:R-:W-:Y:S05]  /*22f0*/  BPT.TRAP 0x1 ;  /* 0x000000040000795c */ /* 0x000fea0000300000 */
.L_x_40:
[----:B------:R-:W-:Y:S05]  /*2300*/  BSYNC.RECONVERGENT B0 ;  /* 0x0000000000007941 */ /* 0x000fea0003800200 */
.L_x_39:
        /* <DEDUP_REMOVED lines=11> */
[----:B------:R-:W-:Y:S02]  /*23c0*/  ULEA UR32, UR5, UR7, 0xe ;  /* 0x0000000705207291 */ /* 0x000fe4000f8e70ff */
[----:B------:R-:W-:Y:S02]  /*23d0*/  UIADD3 UR22, UP3, UPT, UR30, 0x80, URZ ;  /* 0x000000801e167890 */ /* 0x000fe4000ff7e0ff */
[----:B------:R-:W-:Y:S02]  /*23e0*/  USHF.L.U32 UR16, UR5, 0x9, URZ ;  /* 0x0000000905107899 */ /* 0x000fe400080006ff */
[----:B------:R-:W-:Y:S02]  /*23f0*/  UIADD3 UR12, UP2, UPT, UR30, 0x180, URZ ;  /* 0x000001801e0c7890 */ /* 0x000fe4000ff5e0ff */
[----:B------:R-:W-:Y:S02]  /*2400*/  UIADD3 UR28, UP1, UPT, UR30, 0x280, URZ ;  /* 0x000002801e1c7890 */ /* 0x000fe4000ff3e0ff */
[----:B------:R-:W-:-:S02]  /*2410*/  UIADD3 UR24, UP0, UPT, UR30, 0x380, URZ ;  /* 0x000003801e187890 */ /* 0x000fc4000ff1e0ff */
[----:B------:R-:W-:Y:S02]  /*2420*/  USHF.L.U32 UR34, UR20, 0x7, URZ ;  /* 0x0000000714227899 */ /* 0x000fe400080006ff */
[----:B------:R-:W-:Y:S02]  /*2430*/  ULOP3.LUT UR33, UR6, 0xfefffff8, URZ, 0xc0, !UPT ;  /* 0xfefffff806217892 */ /* 0x000fe4000f8ec0ff */
[----:B------:R-:W-:Y:S02]  /*2440*/  UIADD3.X UR23, UPT, UPT, URZ, UR31, URZ, UP3, !UPT ;  /* 0x0000001fff177290 */ /* 0x000fe40009ffe4ff */
[----:B------:R-:W-:Y:S02]  /*2450*/  UIADD3 UR32, UPT, UPT, UR32, 0x6400, URZ ;  /* 0x0000640020207890 */ /* 0x000fe4000fffe0ff */
[----:B------:R-:W-:Y:S02]  /*2460*/  ULOP3.LUT UR8, UR16, UR37, URZ, 0xfc, !UPT ;  /* 0x0000002510087292 */ /* 0x000fe4000f8efcff */
[----:B------:R-:W-:-:S02]  /*2470*/  ULEA UR40, UR5, UR50, 0xc ;  /* 0x0000003205287291 */ /* 0x000fc4000f8e60ff */
[----:B------:R-:W-:Y:S02]  /*2480*/  UIADD3.X UR13, UPT, UPT, URZ, UR31, URZ, UP2, !UPT ;  /* 0x0000001fff0d7290 */ /* 0x000fe400097fe4ff */
[----:B------:R-:W-:Y:S02]  /*2490*/  UPRMT UR4, URZ, 0x5410, UR39 ;  /* 0x00005410ff047896 */ /* 0x000fe40008000027 */
[----:B------:R-:W-:Y:S02]  /*24a0*/  UIADD3.X UR29, UPT, UPT, URZ, UR31, URZ, UP1, !UPT ;  /* 0x0000001fff1d7290 */ /* 0x000fe40008ffe4ff */
[----:B------:R-:W-:Y:S02]  /*24b0*/  UIADD3 UR16, UPT, UPT, UR7, 0x33400, UR16 ;  /* 0x0003340007107890 */ /* 0x000fe4000fffe010 */
[----:B------:R-:W-:Y:S02]  /*24c0*/  UIADD3 UR8, UPT, UPT, UR7, 0x34600, UR8 ;  /* 0x0003460007087890 */ /* 0x000fe4000fffe008 */
[----:B------:R-:W-:Y:S01]  /*24d0*/  UIADD3.X UR25, UPT, UPT, URZ, UR31, URZ, UP0, !UPT ;  /* 0x0000001fff197290 */ /* 0x000fe200087fe4ff */
[----:B------:R-:W-:Y:S01]  /*24e0*/  UMOV UR46, 0x0 ;  /* 0x00000000002e7882 */ /* 0x000fe20000000000 */
[----:B------:R-:W-:Y:S01]  /*24f0*/  UMOV UR47, 0x10000000 ;  /* 0x10000000002f7882 */ /* 0x000fe20000000000 */
[----:B------:R-:W-:Y:S01]  /*2500*/  UMOV UR44, UR36 ;  /* 0x00000024002c7c82 */ /* 0x000fe20008000000 */
[----:B------:R-:W-:Y:S01]  /*2510*/  UMOV UR41, UR33 ;  /* 0x0000002100297c82 */ /* 0x000fe20008000000 */
[----:B------:R-:W-:Y:S01]  /*2520*/  UMOV UR42, UR34 ;  /* 0x00000022002a7c82 */ /* 0x000fe20008000000 */
[----:B------:R-:W-:Y:S01]  /*2530*/  UTMALDG.3D.2CTA [UR32], [UR22], desc[UR46] ;  /* 0x00002e20160075b4 */ /* 0x000fe20008211000 */
[----:B------:R-:W-:Y:S01]  /*2540*/  UMOV UR18, URZ ;  /* 0x000000ff00127c82 */ /* 0x000fe20008000000 */
[----:B------:R-:W-:Y:S01]  /*2550*/  UMOV UR19, UR27 ;  /* 0x0000001b00137c82 */ /* 0x000fe20008000000 */
[----:B------:R-:W-:Y:S01]  /*2560*/  UMOV UR21, UR36 ;  /* 0x0000002400157c82 */ /* 0x000fe20008000000 */
[----:B------:R-:W-:Y:S01]  /*2570*/  UMOV UR17, UR33 ;  /* 0x0000002100117c82 */ /* 0x000fe20008000000 */
[----:B------:R-:W-:Y:S01]  /*2580*/  UMOV UR26, 0xf0000 ;  /* 0x000f0000001a7882 */ /* 0x000fe20000000000 */
[----:B------:R-:W-:Y:S01]  /*2590*/  UMOV UR9, UR33 ;  /* 0x0000002100097c82 */ /* 0x000fe20008000000 */
[----:B------:R4:W-:Y:S01]  /*25a0*/  UTMALDG.3D.MULTICAST.2CTA [UR40], [UR12], UR4, desc[UR46] ;  /* 0x00002e280c0073b4 */ /* 0x0009e20008211804 */
[----:B------:R1:W-:Y:S01]  /*25b0*/  UTMALDG.4D.2CTA [UR16], [UR28], desc[UR46] ;  /* 0x00002e101c0075b4 */ /* 0x0003e20008219000 */
[----:B----4-:R-:W-:Y:S01]  /*25c0*/  UMOV UR12, UR20 ;  /* 0x00000014000c7c82 */ /* 0x010fe20008000000 */
[----:B------:R-:W-:-:S02]  /*25d0*/  UMOV UR13, UR36 ;  /* 0x00000024000d7c82 */ /* 0x000fc40008000000 */
[----:B------:R1:W-:Y:S02]  /*25e0*/  UTMALDG.4D.MULTICAST.2CTA [UR8], [UR24], UR26, desc[UR46] ;  /* 0x00002e08180073b4 */ /* 0x0003e4000821981a */
[----:B-1----:R-:W-:Y:S01]  /*25f0*/  NOP ;  /* 0x0000000000007918 */ /* 0x002fe20000000000 */
.L_x_42:
[----:B------:R-:W-:Y:S05]  /*2600*/  BSYNC.RECONVERGENT B0 ;  /* 0x0000000000007941 */ /* 0x000fea0003800200 */
.L_x_41:
[----:B------:R-:W-:Y:S01]  /*2610*/  UIADD3 UR20, UPT, UPT, UR20, 0x1, URZ ;  /* 0x0000000114147890 */ /* 0x000fe2000fffe0ff */
[----:B------:R-:W-:-:S03]  /*2620*/  UMOV UR5, UR14 ;  /* 0x0000000e00057c82 */ /* 0x000fc60008000000 */
[----:B------:R-:W-:-:S09]  /*2630*/  UISETP.NE.AND UP0, UPT, UR20, UR15, UPT ;  /* 0x0000000f1400728c */ /* 0x000fd2000bf05270 */
[----:B------:R-:W-:Y:S05]  /*2640*/  BRA.U UP0, `(.L_x_43) ;  /* 0xfffffff900f47547 */ /* 0x000fea000b83ffff */
.L_x_35:
[C---:B------:R-:W-:Y:S01]  /*2650*/  LEA R3, R11.reuse, UR7, 0x3 ;  /* 0x000000070b037c11 */ /* 0x040fe2000f8e18ff */
[----:B------:R-:W-:Y:S01]  /*2660*/  NOP ;  /* 0x0000000000007918 */ /* 0x000fe20000000000 */
[----:B-1----:R-:W-:Y:S02]  /*2670*/  SHF.L.U32 R0, R10, 0x1f, RZ ;  /* 0x0000001f0a007819 */ /* 0x002fe400000006ff */
[----:B------:R-:W-:Y:S02]  /*2680*/  LEA R5, R11, UR7, 0x4 ;  /* 0x000000070b057c11 */ /* 0x000fe4000f8e20ff */
[----:B------:R-:W1:Y:S02]  /*2690*/  SYNCS.PHASECHK.TRANS64.TRYWAIT P0, [R3+URZ+0xd0], R0 ;  /* 0x0000d000030075a7 */ /* 0x000e6400080011ff */
[----:B-1----:R-:W-:Y:S05]  /*26a0*/  @!P0 BRA `(.L_x_44) ;  /* 0x0000006c001c8947 */ /* 0x002fea0003800000 */
.L_x_146:
[----:B------:R-:W4:Y:S01]  /*26b0*/  LDS.128 R4, [R5+0x140] ;  /* 0x0001400005047984 */ /* 0x000f220000000c00 */
[----:B------:R-:W-:Y:S01]  /*26c0*/  UISETP.GE.AND UP0, UPT, UR45, 0x1, UPT ;  /* 0x000000012d00788c */ /* 0x000fe2000bf06270 */
[----:B------:R-:W-:Y:S01]  /*26d0*/  @!PT LDS RZ, [RZ] ;  /* 0x00000000fffff984 */ /* 0x000fe20000000800 */
[----:B------:R-:W-:Y:S01]  /*26e0*/  @!PT LDS RZ, [RZ] ;  /* 0x00000000fffff984 */ /* 0x000fe20000000800 */
[----:B------:R-:W-:Y:S01]  /*26f0*/  @!PT LDS RZ, [RZ] ;  /* 0x00000000fffff984 */ /* 0x000fe20000000800 */
[----:B------:R-:W-:Y:S01]  /*2700*/  @!PT LDS RZ, [RZ] ;  /* 0x00000000fffff984 */ /* 0x000fe20000000800 */
[----:B------:R1:W-:Y:S06]  /*2710*/  MEMBAR.ALL.CTA ;  /* 0x0000000000007992 */ /* 0x0003ec0000008000 */
[----:B-1----:R-:W1:Y:S01]  /*2720*/  FENCE.VIEW.ASYNC.S ;  /* 0x00000000000073c6 */ /* 0x002e620000000000 */
[----:B----4-:R-:W-:-:S13]  /*2730*/  LOP3.LUT P0, RZ, R6, 0x1, RZ, 0xc0, !PT ;  /* 0x0000000106ff7812 */ /* 0x010fda000780c0ff */
[----:B-1----:R-:W-:Y:S01]  /*2740*/  VOTEU.ANY UP1, P0 ;  /* 0x0000000000ff7886 */ /* 0x002fe20000020100 */
[----:B------:R-:W-:-:S13]  /*2750*/  PLOP3.LUT P0, PT, PT, PT, UP1, 0x80, 0x8 ;  /* 0x000000000008781c */ /* 0x000fda0003f0f018 */
[----:B------:R-:W-:Y:S02]  /*2760*/  @P0 LOP3.LUT R0, R5, 0xffff, RZ, 0xc0, !PT ;  /* 0x0000ffff05000812 */ /* 0x000fe400078ec0ff */
[----:B--2---:R-:W-:Y:S02]  /*2770*/  @P0 MOV R2, R4 ;  /* 0x0000000400020202 */ /* 0x004fe40000000f00 */
[----:B------:R-:W-:Y:S01]  /*2780*/  @P0 R2UR UR5, R0 ;  /* 0x00000000000502ca */ /* 0x000fe200000e0000 */
[----:B------:R-:W-:Y:S01]  /*2790*/  VIADD R0, R3, 0xe0 ;  /* 0x000000e003007836 */ /* 0x000fe20000000000 */
[----:B------:R-:W-:Y:S02]  /*27a0*/  @P0 SHF.R.U32.HI R4, RZ, 0x10, R5 ;  /* 0x00000010ff040819 */ /* 0x000fe40000011605 */
[----:B------:R-:W-:Y:S02]  /*27b0*/  @P0 R2UR UR6, R2 ;  /* 0x00000000020602ca */ /* 0x000fe400000e0000 */
[----:B------:R-:W-:-:S02]  /*27c0*/  PRMT R0, RZ, 0x654, R0 ;  /* 0x00000654ff007816 */ /* 0x000fc40000000000 */
[----:B------:R-:W-:Y:S02]  /*27d0*/  @P0 R2UR UR4, R4 ;  /* 0x00000000040402ca */ /* 0x000fe400000e0000 */
[----:B------:R1:W-:Y:S03]  /*27e0*/  SYNCS.ARRIVE.TRANS64.RED.A1T0 RZ, [R0+URZ], RZ ;  /* 0x000000ff00ff79a7 */ /* 0x0003e600081004ff */
[----:B------:R-:W-:-:S04]  /*27f0*/  @UP1 UMOV UR51, UR5 ;  /* 0x0000000500331c82 */ /* 0x000fc80008000000 */
[----:B------:R-:W-:-:S04]  /*2800*/  @UP1 UMOV UR52, UR6 ;  /* 0x0000000600341c82 */ /* 0x000fc80008000000 */
[----:B------:R-:W-:Y:S01]  /*2810*/  @UP1 UMOV UR36, UR4 ;  /* 0x0000000400241c82 */ /* 0x000fe20008000000 */
[----:B------:R-:W-:Y:S05]  /*2820*/  BRA.U !UP0, `(.L_x_45) ;  /* 0x0000000108d47547 */ /* 0x000fea000b800000 */
[----:B------:R-:W2:Y:S01]  /*2830*/  LDCU.128 UR16, c[0x0][0xf10] ;  /* 0x0001e200ff1077ac */ /* 0x000ea20008000c00 */
[----:B------:R-:W4:Y:S01]  /*2840*/  LDCU UR11, c[0x0][0xf20] ;  /* 0x0001e400ff0b77ac */ /* 0x000f220008000800 */
[----:B------:R-:W3:Y:S01]  /*2850*/  LDCU UR24, c[0x0][0xf0c] ;  /* 0x0001e180ff1877ac */ /* 0x000ee20008000800 */
[----:B------:R-:W1:Y:S01]  /*2860*/  LDCU.64 UR8, c[0x0][0xf28] ;  /* 0x0001e500ff0877ac */ /* 0x000e620008000a00 */
[----:B------:R-:W-:Y:S02]  /*2870*/  UISETP.NE.AND UP3, UPT, UR45, 0x1, UPT ;  /* 0x000000012d00788c */ /* 0x000fe4000bf65270 */
[----:B--2---:R-:W-:Y:S02]  /*2880*/  UIMAD.WIDE.U32 UR12, UR54, UR19, URZ ;  /* 0x00000013360c72a5 */ /* 0x004fe4000f8e00ff */
[----:B------:R-:W-:Y:S02]  /*2890*/  UIMAD.WIDE.U32 UR4, UR55, UR16, URZ ;  /* 0x00000010370472a5 */ /* 0x000fe4000f8e00ff */
[----:B------:R-:W-:-:S02]  /*28a0*/  UISETP.NE.AND UP0, UPT, UR18, 0x1, UPT ;  /* 0x000000011200788c */ /* 0x000fc4000bf05270 */
[----:B------:R-:W-:Y:S01]  /*28b0*/  UIMAD.WIDE.U32 UR22, UR51, UR19, URZ ;  /* 0x00000013331672a5 */ /* 0x000fe2000f8e00ff */
[----:B------:R-:W-:Y:S02]  /*28c0*/  UMOV UR12, UR13 ;  /* 0x0000000d000c7c82 */ /* 0x000fe40008000000 */
[----:B------:R-:W-:Y:S01]  /*28d0*/  UMOV UR4, UR5 ;  /* 0x0000000500047c82 */ /* 0x000fe20008000000 */
[----:B----4-:R-:W-:Y:S02]  /*28e0*/  USHF.R.U32.HI UR12, URZ, UR11, UR12 ;  /* 0x0000000bff0c7299 */ /* 0x010fe4000801160c */
[----:B---3--:R-:W-:Y:S02]  /*28f0*/  UISETP.NE.AND UP2, UPT, UR24, 0x1, UPT ;  /* 0x000000011800788c */ /* 0x008fe4000bf45270 */
[----:B------:R-:W-:Y:S02]  /*2900*/  USHF.R.U32.HI UR4, URZ, UR17, UR4 ;  /* 0x00000011ff047299 */ /* 0x000fe40008011604 */
[----:B------:R-:W-:-:S02]  /*2910*/  USEL UR5, UR54, UR12, !UP0 ;  /* 0x0000000c36057287 */ /* 0x000fc4000c000000 */
[----:B------:R-:W-:Y:S02]  /*2920*/  USEL UR6, UR55, UR4, !UP2 ;  /* 0x0000000437067287 */ /* 0x000fe4000d000000 */
[----:B-1----:R-:W-:Y:S01]  /*2930*/  UIMAD.WIDE.U32 UR12, UR5, UR8, URZ ;  /* 0x00000008050c72a5 */ /* 0x002fe2000f8e00ff */
[----:B------:R-:W-:Y:S01]  /*2940*/  UMOV UR4, UR23 ;  /* 0x0000001700047c82 */ /* 0x000fe20008000000 */
[----:B------:R-:W-:Y:S02]  /*2950*/  UIMAD.WIDE.U32 UR20, UR52, UR16, URZ ;  /* 0x00000010341472a5 */ /* 0x000fe4000f8e00ff */
[----:B------:R-:W-:-:S03]  /*2960*/  UIMAD.WIDE.U32 UR22, UR6, UR8, URZ ;  /* 0x00000008061672a5 */ /* 0x000fc6000f8e00ff */
[----:B------:R-:W-:Y:S01]  /*2970*/  UMOV UR12, UR13 ;  /* 0x0000000d000c7c82 */ /* 0x000fe20008000000 */
[----:B------:R-:W-:Y:S02]  /*2980*/  USHF.R.U32.HI UR4, URZ, UR11, UR4 ;  /* 0x0000000bff047299 */ /* 0x000fe40008011604 */
[----:B------:R-:W-:Y:S01]  /*2990*/  @UP3 USHF.R.U32.HI UR5, URZ, UR9, UR12 ;  /* 0x00000009ff053299 */ /* 0x000fe2000801160c */
[----:B------:R-:W-:Y:S01]  /*29a0*/  UMOV UR20, UR21 ;  /* 0x0000001500147c82 */ /* 0x000fe20008000000 */
[----:B------:R-:W-:Y:S01]  /*29b0*/  UMOV UR22, UR23 ;  /* 0x0000001700167c82 */ /* 0x000fe20008000000 */
[----:B------:R-:W-:Y:S02]  /*29c0*/  USHF.R.U32.HI UR17, URZ, UR17, UR20 ;  /* 0x00000011ff117299 */ /* 0x000fe40008011614 */
[----:B------:R-:W-:Y:S02]  /*29d0*/  USEL UR4, UR51, UR4, !UP0 ;  /* 0x0000000433047287 */ /* 0x000fe4000c000000 */
[----:B------:R-:W-:-:S02]  /*29e0*/  @UP3 USHF.R.U32.HI UR6, URZ, UR9, UR22 ;  /* 0x00000009ff063299 */ /* 0x000fc40008011616 */
[----:B------:R-:W-:Y:S02]  /*29f0*/  UIMAD UR11, UR45, UR5, URZ ;  /* 0x000000052d0b72a4 */ /* 0x000fe4000f8e02ff */
[----:B------:R-:W-:Y:S02]  /*2a00*/  USEL UR5, UR52, UR17, !UP2 ;  /* 0x0000001134057287 */ /* 0x000fe4000d000000 */
[----:B------:R-:W-:Y:S02]  /*2a10*/  UIMAD UR12, UR45, UR6, URZ ;  /* 0x000000062d0c72a4 */ /* 0x000fe4000f8e02ff */
[----:B------:R-:W-:Y:S02]  /*2a20*/  UISETP.GE.AND UP0, UPT, UR4, UR11, UPT ;  /* 0x0000000b0400728c */ /* 0x000fe4000bf06270 */
[----:B------:R-:W-:Y:S02]  /*2a30*/  UIMAD.WIDE.U32 UR16, UR4, UR8, URZ ;  /* 0x00000008041072a5 */ /* 0x000fe4000f8e00ff */
[----:B------:R-:W-:-:S02]  /*2a40*/  UISETP.GE.OR UP0, UPT, UR5, UR12, UP0 ;  /* 0x0000000c0500728c */ /* 0x000fc40008706670 */
[----:B------:R-:W-:Y:S02]  /*2a50*/  UIMAD.WIDE.U32 UR12, UR5, UR8, URZ ;  /* 0x00000008050c72a5 */ /* 0x000fe4000f8e00ff */
[----:B------:R-:W-:Y:S01]  /*2a60*/  UIADD3 UR15, UPT, UPT, -UR4, URZ, URZ ;  /* 0x000000ff040f7290 */ /* 0x000fe2000fffe1ff */
[----:B------:R-:W-:Y:S01]  /*2a70*/  UMOV UR11, UR17 ;  /* 0x00000011000b7c82 */ /* 0x000fe20008000000 */
[----:B------:R-:W-:Y:S02]  /*2a80*/  UIADD3 UR12, UPT, UPT, -UR5, URZ, URZ ;  /* 0x000000ff050c7290 */ /* 0x000fe4000fffe1ff */
        /* <DEDUP_REMOVED lines=15> */
.L_x_45:
[----:B------:R-:W2:Y:S02]  /*2b80*/  LDCU UR4, c[0x0][0xf30] ;  /* 0x0001e600ff0477ac */ /* 0x000ea40008000800 */
[----:B--2---:R-:W-:-:S09]  /*2b90*/  UISETP.NE.AND UP0, UPT, UR4, 0x1, UPT ;  /* 0x000000010400788c */ /* 0x004fd2000bf05270 */
[----:B------:R-:W-:Y:S05]  /*2ba0*/  BRA.U UP0, `(.L_x_46) ;  /* 0x0000000100447547 */ /* 0x000fea000b800000 */
[----:B------:R-:W2:Y:S01]  /*2bb0*/  LDCU.128 UR16, c[0x0][0xf10] ;  /* 0x0001e200ff1077ac */ /* 0x000ea20008000c00 */
[----:B------:R-:W4:Y:S01]  /*2bc0*/  LDCU UR11, c[0x0][0xf0c] ;  /* 0x0001e180ff0b77ac */ /* 0x000f220008000800 */
[----:B------:R-:W1:Y:S01]  /*2bd0*/  LDCU UR6, c[0x0][0xf20] ;  /* 0x0001e400ff0677ac */ /* 0x000e620008000800 */
[----:B--2---:R-:W-:Y:S02]  /*2be0*/  UIMAD.WIDE.U32 UR8, UR52, UR16, URZ ;  /* 0x00000010340872a5 */ /* 0x004fe4000f8e00ff */
[----:B------:R-:W-:Y:S02]  /*2bf0*/  UIMAD.WIDE.U32 UR4, UR51, UR19, URZ ;  /* 0x00000013330472a5 */ /* 0x000fe4000f8e00ff */
[----:B----4-:R-:W-:Y:S02]  /*2c00*/  UISETP.NE.AND UP2, UPT, UR11, 0x1, UPT ;  /* 0x000000010b00788c */ /* 0x010fe4000bf45270 */
[----:B------:R-:W-:Y:S01]  /*2c10*/  UISETP.NE.AND UP0, UPT, UR18, 0x1, UPT ;  /* 0x000000011200788c */ /* 0x000fe2000bf05270 */
[----:B------:R-:W-:-:S02]  /*2c20*/  UMOV UR8, UR9 ;  /* 0x0000000900087c82 */ /* 0x000fc40008000000 */
[----:B------:R-:W-:Y:S01]  /*2c30*/  UMOV UR4, UR5 ;  /* 0x0000000500047c82 */ /* 0x000fe20008000000 */
[----:B------:R-:W-:Y:S02]  /*2c40*/  USHF.R.U32.HI UR17, URZ, UR17, UR8 ;  /* 0x00000011ff117299 */ /* 0x000fe40008011608 */
[----:B-1----:R-:W-:Y:S02]  /*2c50*/  USHF.R.U32.HI UR4, URZ, UR6, UR4 ;  /* 0x00000006ff047299 */ /* 0x002fe40008011604 */
[----:B------:R-:W-:Y:S02]  /*2c60*/  USEL UR5, UR52, UR17, !UP2 ;  /* 0x0000001134057287 */ /* 0x000fe4000d000000 */
[----:B------:R-:W-:-:S04]  /*2c70*/  USEL UR4, UR51, UR4, !UP0 ;  /* 0x0000000433047287 */ /* 0x000fc8000c000000 */
[----:B------:R-:W-:Y:S02]  /*2c80*/  UIADD3 UR6, UPT, UPT, UR5, -UR4, URZ ;  /* 0x8000000405067290 */ /* 0x000fe4000fffe0ff */
[----:B------:R-:W-:Y:S02]  /*2c90*/  UIADD3 UR4, UPT, UPT, -UR5, UR4, URZ ;  /* 0x0000000405047290 */ /* 0x000fe4000fffe1ff */
[----:B------:R-:W-:Y:S02]  /*2ca0*/  UIMAD UR51, UR6, UR18, UR51 ;  /* 0x00000012063372a4 */ /* 0x000fe4000f8e0233 */
[----:B------:R-:W-:-:S12]  /*2cb0*/  UIMAD UR52, UR4, UR11, UR52 ;  /* 0x0000000b043472a4 */ /* 0x000fd8000f8e0234 */
.L_x_46:
[----:B------:R-:W-:Y:S01]  /*2cc0*/  VIADD R11, R11, 0x1 ;  /* 0x000000010b0b7836 */ /* 0x000fe20000000000 */
[----:B------:R-:W-:Y:S02]  /*2cd0*/  R2UR UR5, R87 ;  /* 0x00000000570572ca */ /* 0x000fe400000e0000 */
[----:B------:R-:W-:Y:S02]  /*2ce0*/  R2UR UR4, R86 ;  /* 0x00000000560472ca */ /* 0x000fe400000e0000 */
[C---:B------:R-:W-:Y:S02]  /*2cf0*/  ISETP.NE.AND P0, PT, R11.reuse, 0x2, PT ;  /* 0x000000020b00780c */ /* 0x040fe40003f05270 */
[----:B------:R-:W-:Y:S02]  /*2d00*/  PLOP3.LUT P2, PT, PT, PT, PT, 0x80, 0x8 ;  /* 0x000000000008781c */ /* 0x000fe40003f4f070 */
[----:B------:R-:W-:Y:S02]  /*2d10*/  SEL R3, RZ, 0x1, P0 ;  /* 0x00000001ff037807 */ /* 0x000fe40000000000 */
[----:B------:R-:W-:-:S02]  /*2d20*/  SEL R11, R11, RZ, P0 ;  /* 0x000000ff0b0b7207 */ /* 0x000fc40000000000 */
[----:B------:R-:W-:Y:S01]  /*2d30*/  LOP3.LUT R10, R10, R3, RZ, 0x3c, !PT ;  /* 0x000000030a0a7212 */ /* 0x000fe200078e3cff */
[----:B------:R-:W-:Y:S02]  /*2d40*/  UIADD3 UR27, UPT, UPT, UR52, UR5, URZ ;  /* 0x00000005341b7290 */ /* 0x000fe4000fffe0ff */
[----:B------:R-:W-:Y:S01]  /*2d50*/  UIADD3 UR26, UPT, UPT, UR51, UR4, URZ ;  /* 0x00000004331a7290 */ /* 0x000fe2000fffe0ff */
[----:B------:R-:W-:Y:S11]  /*2d60*/  BRA.U UP1, `(.L_x_47) ;  /* 0xffffffed01787547 */ /* 0x000ff6000b83ffff */
[----:B------:R-:W-:Y:S01]  /*2d70*/  UIADD3 UR7, UPT, UPT, UR7, 0x48, URZ ;  /* 0x0000004807077890 */ /* 0x000fe2000fffe0ff */
[----:B------:R-:W-:-:S03]  /*2d80*/  SHF.L.U32 R3, R12, 0x1f, RZ ;  /* 0x0000001f0c037819 */ /* 0x000fc600000006ff */
[----:B------:R-:W-:-:S09]  /*2d90*/  ULEA UR4, UR14, UR7, 0x3 ;  /* 0x000000070e047291 */ /* 0x000fd2000f8e18ff */
[----:B------:R-:W2:Y:S02]  /*2da0*/  SYNCS.PHASECHK.TRANS64.TRYWAIT P0, [UR4], R3 ;  /* 0x00000003ff0075a7 */ /* 0x000ea40008001104 */
[----:B--2---:R-:W-:Y:S05]  /*2db0*/  @!P0 BRA `(.L_x_48) ;  /* 0x00000064006c8947 */ /* 0x004fea0003800000 */
.L_x_148:
[----:B------:R-:W-:-:S04]  /*2dc0*/  UIADD3 UR4, UPT, UPT, UR14, 0x1, URZ ;  /* 0x000000010e047890 */ /* 0x000fc8000fffe0ff */
[----:B------:R-:W-:-:S04]  /*2dd0*/  UISETP.NE.AND UP0, UPT, UR4, 0x9, UPT ;  /* 0x000000090400788c */ /* 0x000fc8000bf05270 */
[----:B------:R-:W-:Y:S02]  /*2de0*/  USEL UR6, URZ, 0x1, UP0 ;  /* 0x00000001ff067887 */ /* 0x000fe40008000000 */
[----:B------:R-:W-:-:S04]  /*2df0*/  USEL UR4, UR4, URZ, UP0 ;  /* 0x000000ff04047287 */ /* 0x000fc80008000000 */
[----:B------:R-:W-:Y:S01]  /*2e00*/  ULEA UR5, UR4, UR7, 0x3 ;  /* 0x0000000704057291 */ /* 0x000fe2000f8e18ff */
[----:B------:R-:W-:-:S04]  /*2e10*/  LOP3.LUT R2, R12, UR6, RZ, 0x3c, !PT ;  /* 0x000000060c027c12 */ /* 0x000fc8000f8e3cff */
[----:B-1----:R-:W-:-:S04]  /*2e20*/  SHF.L.U32 R3, R2, 0x1f, RZ ;  /* 0x0000001f02037819 */ /* 0x002fc800000006ff */
[----:B------:R-:W1:Y:S02]  /*2e30*/  SYNCS.PHASECHK.TRANS64.TRYWAIT P0, [UR5], R3 ;  /* 0x00000003ff0075a7 */ /* 0x000e640008001105 */
[----:B-1----:R-:W-:Y:S05]  /*2e40*/  @!P0 BRA `(.L_x_49) ;  /* 0x0000006400608947 */ /* 0x002fea0003800000 */
.L_x_150:
        /* <DEDUP_REMOVED lines=9> */
.L_x_152:
        /* <DEDUP_REMOVED lines=9> */
.L_x_154:
        /* <DEDUP_REMOVED lines=9> */
.L_x_156:
        /* <DEDUP_REMOVED lines=9> */
.L_x_158:
        /* <DEDUP_REMOVED lines=9> */
.L_x_160:
        /* <DEDUP_REMOVED lines=9> */
.L_x_162:
[----:B------:R-:W-:-:S04]  /*31b0*/  UIADD3 UR4, UPT, UPT, UR4, 0x1, URZ ;  /* 0x0000000104047890 */ /* 0x000fc8000fffe0ff */
[----:B------:R-:W-:-:S04]  /*31c0*/  UISETP.NE.AND UP0, UPT, UR4, 0x9, UPT ;  /* 0x000000090400788c */ /* 0x000fc8000bf05270 */
[----:B------:R-:W-:Y:S02]  /*31d0*/  USEL UR5, URZ, 0x1, UP0 ;  /* 0x00000001ff057887 */ /* 0x000fe40008000000 */
[----:B------:R-:W-:-:S04]  /*31e0*/  USEL UR4, UR4, URZ, UP0 ;  /* 0x000000ff04047287 */ /* 0x000fc80008000000 */
[----:B------:R-:W-:Y:S01]  /*31f0*/  ULEA UR4, UR4, UR7, 0x3 ;  /* 0x0000000704047291 */ /* 0x000fe2000f8e18ff */
[----:B-1----:R-:W-:-:S04]  /*3200*/  LOP3.LUT R3, R2, UR5, RZ, 0x3c, !PT ;  /* 0x0000000502037c12 */ /* 0x002fc8000f8e3cff */
[----:B------:R-:W-:Y:S01]  /*3210*/  SHF.L.U32 R3, R3, 0x1f, RZ ;  /* 0x0000001f03037819 */ /* 0x000fe200000006ff */
[----:B------:R-:W-:-:S07]  /*3220*/  IMAD.U32 R0, RZ, RZ, UR4 ;  /* 0x00000004ff007e24 */ /* 0x000fce000f8e00ff */
.L_x_56:
[----:B-1----:R1:W2:Y:S02]  /*3230*/  SYNCS.PHASECHK.TRANS64.TRYWAIT P0, [R0+URZ], R3 ;  /* 0x00000003000075a7 */ /* 0x0022a400080011ff */
[----:B--2---:R-:W-:Y:S05]  /*3240*/  @!P0 NANOSLEEP.SYNCS 0x989680 ;  /* 0x009896800000895d */ /* 0x004fea0003900000 */
[----:B------:R-:W2:Y:S02]  /*3250*/  @!P0 SYNCS.PHASECHK.TRANS64 P0, [R0+URZ], R3 ;  /* 0x00000003000085a7 */ /* 0x000ea400080010ff */
[----:B--2---:R-:W-:Y:S05]  /*3260*/  @P0 EXIT ;  /* 0x000000000000094d */ /* 0x004fea0003800000 */
[----:B------:R-:W-:Y:S05]  /*3270*/  BRA `(.L_x_56) ;  /* 0xfffffffc00ec7947 */ /* 0x000fea000383ffff */
.L_x_23:
[----:B------:R-:W2:Y:S02]  /*3280*/  S2UR UR4, SR_CgaCtaId ;  /* 0x00000000000479c3 */ /* 0x000ea40000008800 */
[----:B--2---:R-:W-:-:S04]  /*3290*/  UISETP.NE.AND UP0, UPT, UR4, URZ, UPT ;  /* 0x000000ff0400728c */ /* 0x004fc8000bf05270 */
[----:B------:R-:W-:-:S09]  /*32a0*/  UISETP.NE.OR UP0, UPT, UR20, 0x1, UP0 ;  /* 0x000000011400788c */ /* 0x000fd20008705670 */
[----:B------:R-:W-:Y:S05]  /*32b0*/  BRA.U UP0, `(.L_x_57) ;  /* 0x00000005004c7547 */ /* 0x000fea000b800000 */
[----:B------:R-:W2:Y:S01]  /*32c0*/  S2UR UR5, SR_CgaCtaId ;  /* 0x00000000000579c3 */ /* 0x000ea20000008800 */
[----:B------:R-:W-:Y:S01]  /*32d0*/  UMOV UR4, 0x400 ;  /* 0x0000040000047882 */ /* 0x000fe20000000000 */
[----:B------:R-:W-:Y:S01]  /*32e0*/  ISETP.GE.U32.AND P2, PT, R3, 0x4, PT ;  /* 0x000000040300780c */ /* 0x000fe20003f46070 */
[----:B------:R-:W-:Y:S01]  /*32f0*/  IMAD.MOV.U32 R12, RZ, RZ, 0x1 ;  /* 0x00000001ff0c7424 */ /* 0x000fe200078e00ff */
[----:B------:R-:W-:Y:S02]  /*3300*/  CS2R R10, SRZ ;  /* 0x00000000000a7805 */ /* 0x000fe4000001ff00 */
[----:B------:R-:W-:Y:S01]  /*3310*/  CS2R R8, SRZ ;  /* 0x0000000000087805 */ /* 0x000fe2000001ff00 */
[----:B--2---:R-:W-:-:S03]  /*3320*/  ULEA UR6, UR5, UR4, 0x18 ;  /* 0x0000000405067291 */ /* 0x004fc6000f8ec0ff */
[----:B------:R-:W-:-:S09]  /*3330*/  UMOV UR5, URZ ;  /* 0x000000ff00057c82 */ /* 0x000fd20008000000 */
.L_x_61:
[----:B------:R-:W-:Y:S02]  /*3340*/  LEA R0, R8, UR6, 0x3 ;  /* 0x0000000608007c11 */ /* 0x000fe4000f8e18ff */
[----:B------:R-:W-:-:S03]  /*3350*/  SHF.L.U32 R5, R9, 0x1f, RZ ;  /* 0x0000001f09057819 */ /* 0x000fc600000006ff */
[----:B------:R-:W-:Y:S01]  /*3360*/  VIADD R4, R0, 0x120 ;  /* 0x0000012000047836 */ /* 0x000fe20000000000 */
[----:B------:R-:W2:Y:S02]  /*3370*/  SYNCS.PHASECHK.TRANS64.TRYWAIT P0, [R0+URZ+0x110], R5 ;  /* 0x00011005000075a7 */ /* 0x000ea400080011ff */
[----:B--2---:R-:W-:Y:S05]  /*3380*/  @!P0 BRA `(.L_x_58) ;  /* 0x0000006000b88947 */ /* 0x004fea0003800000 */
.L_x_163:
[----:B------:R-:W-:Y:S01]  /*3390*/  ULEA UR4, UR5, UR6, 0x3 ;  /* 0x0000000605047291 */ /* 0x000fe2000f8e18ff */
[----:B------:R-:W-:Y:S01]  /*33a0*/  PRMT R4, RZ, 0x654, R4 ;  /* 0x00000654ff047816 */ /* 0x000fe20000000004 */
[----:B--2---:R-:W-:Y:S01]  /*33b0*/  @!P2 IMAD.MOV.U32 R5, RZ, RZ, 0x10 ;  /* 0x00000010ff05a424 */ /* 0x004fe200078e00ff */
[----:B------:R-:W-:Y:S01]  /*33c0*/  SHF.L.U32 R7, R12, 0x1f, RZ ;  /* 0x0000001f0c077819 */ /* 0x000fe200000006ff */
[----:B------:R-:W-:Y:S01]  /*33d0*/  UIADD3 UR7, UPT, UPT, UR4, 0xd0, URZ ;  /* 0x000000d004077890 */ /* 0x000fe2000fffe0ff */
[----:B------:R2:W-:Y:S05]  /*33e0*/  SYNCS.ARRIVE.TRANS64.RED.A1T0 RZ, [R4+URZ], RZ ;  /* 0x000000ff04ff79a7 */ /* 0x0005ea00081004ff */
[----:B------:R-:W-:Y:S01]  /*33f0*/  IMAD.U32 R0, RZ, RZ, UR7 ;  /* 0x00000007ff007e24 */ /* 0x000fe2000f8e00ff */
[----:B------:R-:W3:Y:S04]  /*3400*/  SYNCS.PHASECHK.TRANS64.TRYWAIT P0, [UR4+0xe0], R7 ;  /* 0x0000e007ff0075a7 */ /* 0x000ee80008001104 */
[----:B------:R-:W-:Y:S01]  /*3410*/  PRMT R13, R3, 0x654, R0 ;  /* 0x00000654030d7816 */ /* 0x000fe20000000000 */
[----:B--23--:R-:W-:Y:S06]  /*3420*/  @!P0 BRA `(.L_x_59) ;  /* 0x0000006000a48947 */ /* 0x00cfec0003800000 */
.L_x_165:
[----:B------:R-:W-:Y:S01]  /*3430*/  ULEA UR8, UR5, UR6, 0x4 ;  /* 0x0000000605087291 */ /* 0x000fe2000f8e20ff */
[----:B------:R-:W-:Y:S01]  /*3440*/  SEL R2, R13, R2, !P2 ;  /* 0x000000020d027207 */ /* 0x000fe20005000000 */
[----:B------:R-:W-:Y:S01]  /*3450*/  UIADD3 UR9, UPT, UPT, UR4, 0xd0, URZ ;  /* 0x000000d004097890 */ /* 0x000fe2000fffe0ff */
[----:B--2---:R-:W-:Y:S01]  /*3460*/  LEA R0, R11, UR6, 0x3 ;  /* 0x000000060b007c11 */ /* 0x004fe2000f8e18ff */
[----:B------:R-:W-:Y:S01]  /*3470*/  UIADD3 UR8, UPT, UPT, UR8, 0x140, URZ ;  /* 0x0000014008087890 */ /* 0x000fe2000fffe0ff */
[----:B------:R2:W-:Y:S01]  /*3480*/  @!P2 SYNCS.ARRIVE.TRANS64.RED RZ, [R2+URZ], R5 ;  /* 0x0000000502ffa9a7 */ /* 0x0005e200080004ff */
[----:B------:R-:W-:Y:S01]  /*3490*/  UIADD3 UR4, UPT, UPT, UR5, 0x1, URZ ;  /* 0x0000000105047890 */ /* 0x000fe2000fffe0ff */
[----:B------:R-:W-:-:S03]  /*34a0*/  VIADD R8, R8, 0x1 ;  /* 0x0000000108087836 */ /* 0x000fc60000000000 */
[----:B------:R-:W-:Y:S02]  /*34b0*/  UISETP.NE.AND UP0, UPT, UR4, 0x2, UPT ;  /* 0x000000020400788c */ /* 0x000fe4000bf05270 */
[----:B------:R-:W-:Y:S01]  /*34c0*/  ISETP.NE.AND P0, PT, R8, 0x2, PT ;  /* 0x000000020800780c */ /* 0x000fe20003f05270 */
[----:B------:R-:W-:Y:S06]  /*34d0*/  UGETNEXTWORKID.BROADCAST [UR8], [UR9] ;  /* 0x00000000080073ca */ /* 0x000fec0008000100 */
[----:B------:R-:W-:Y:S02]  /*34e0*/  USEL UR7, URZ, 0x1, UP0 ;  /* 0x00000001ff077887 */ /* 0x000fe40008000000 */
[----:B------:R-:W-:-:S04]  /*34f0*/  USEL UR5, UR4, URZ, UP0 ;  /* 0x000000ff04057287 */ /* 0x000fc80008000000 */
[----:B------:R-:W-:Y:S02]  /*3500*/  LOP3.LUT R12, R12, UR7, RZ, 0x3c, !PT ;  /* 0x000000070c0c7c12 */ /* 0x000fe4000f8e3cff */
[----:B--2---:R-:W-:-:S04]  /*3510*/  SHF.L.U32 R5, R10, 0x1f, RZ ;  /* 0x0000001f0a057819 */ /* 0x004fc800000006ff */
[----:B------:R-:W2:Y:S02]  /*3520*/  SYNCS.PHASECHK.TRANS64.TRYWAIT P1, [R0+URZ+0xd0], R5 ;  /* 0x0000d005000075a7 */ /* 0x000ea400080211ff */
[----:B--2---:R-:W-:Y:S05]  /*3530*/  @!P1 BRA `(.L_x_60) ;  /* 0x0000006000789947 */ /* 0x004fea0003800000 */
.L_x_166:
[C---:B------:R-:W-:Y:S01]  /*3540*/  LEA R4, R11.reuse, UR6, 0x4 ;  /* 0x000000060b047c11 */ /* 0x040fe2000f8e20ff */
[----:B--2---:R-:W-:Y:S01]  /*3550*/  VIADD R0, R0, 0xe0 ;  /* 0x000000e000007836 */ /* 0x004fe20000000000 */
[----:B------:R-:W-:Y:S01]  /*3560*/  SEL R8, R8, RZ, P0 ;  /* 0x000000ff08087207 */ /* 0x000fe20000000000 */
[----:B------:R-:W-:-:S03]  /*3570*/  VIADD R11, R11, 0x1 ;  /* 0x000000010b0b7836 */ /* 0x000fc60000000000 */
[----:B------:R-:W2:Y:S01]  /*3580*/  LDS.128 R4, [R4+0x140] ;  /* 0x0001400004047984 */ /* 0x000ea20000000c00 */
[----:B------:R-:W-:Y:S02]  /*3590*/  PRMT R0, RZ, 0x654, R0 ;  /* 0x00000654ff007816 */ /* 0x000fe40000000000 */
[C---:B------:R-:W-:Y:S01]  /*35a0*/  ISETP.NE.AND P1, PT, R11.reuse, 0x2, PT ;  /* 0x000000020b00780c */ /* 0x040fe20003f25270 */
[----:B------:R-:W-:Y:S01]  /*35b0*/  @!PT LDS RZ, [RZ] ;  /* 0x00000000fffff984 */ /* 0x000fe20000000800 */
[----:B------:R-:W-:Y:S01]  /*35c0*/  @!PT LDS RZ, [RZ] ;  /* 0x00000000fffff984 */ /* 0x000fe20000000800 */
[----:B------:R-:W-:Y:S01]  /*35d0*/  @!PT LDS RZ, [RZ] ;  /* 0x00000000fffff984 */ /* 0x000fe20000000800 */
[----:B------:R-:W-:Y:S01]  /*35e0*/  @!PT LDS RZ, [RZ] ;  /* 0x00000000fffff984 */ /* 0x000fe20000000800 */
[----:B------:R3:W-:Y:S06]  /*35f0*/  MEMBAR.ALL.CTA ;  /* 0x0000000000007992 */ /* 0x0007ec0000008000 */
[----:B---3--:R-:W3:Y:S01]  /*3600*/  FENCE.VIEW.ASYNC.S ;  /* 0x00000000000073c6 */ /* 0x008ee20000000000 */
[----:B------:R-:W-:Y:S01]  /*3610*/  SEL R11, R11, RZ, P1 ;  /* 0x000000ff0b0b7207 */ /* 0x000fe20000800000 */
[----:B---3--:R3:W-:Y:S01]  /*3620*/  SYNCS.ARRIVE.TRANS64.RED.A1T0 RZ, [R0+URZ], RZ ;  /* 0x000000ff00ff79a7 */ /* 0x0087e200081004ff */
[----:B--2---:R-:W-:-:S02]  /*3630*/  LOP3.LUT P3, RZ, R6, 0x1, RZ, 0xc0, !PT ;  /* 0x0000000106ff7812 */ /* 0x004fc4000786c0ff */
[----:B------:R-:W-:-:S04]  /*3640*/  SEL R5, RZ, 0x1, P1 ;  /* 0x00000001ff057807 */ /* 0x000fc80000800000 */
[----:B------:R-:W-:Y:S02]  /*3650*/  LOP3.LUT R10, R10, R5, RZ, 0x3c, !PT ;  /* 0x000000050a0a7212 */ /* 0x000fe400078e3cff */
[----:B---3--:R-:W-:-:S04]  /*3660*/  SEL R0, RZ, 0x1, P0 ;  /* 0x00000001ff007807 */ /* 0x008fc80000000000 */
[----:B------:R-:W-:Y:S01]  /*3670*/  LOP3.LUT R9, R9, R0, RZ, 0x3c, !PT ;  /* 0x0000000009097212 */ /* 0x000fe200078e3cff */
[----:B------:R-:W-:Y:S06]  /*3680*/  @P3 BRA `(.L_x_61) ;  /* 0xfffffffc002c3947 */ /* 0x000fec000383ffff */
[----:B------:R-:W-:Y:S01]  /*3690*/  ULEA UR4, UR5, UR6, 0x3 ;  /* 0x0000000605047291 */ /* 0x000fe2000f8e18ff */
[----:B------:R-:W-:-:S08]  /*36a0*/  SHF.L.U32 R3, R12, 0x1f, RZ ;  /* 0x0000001f0c037819 */ /* 0x000fd000000006ff */
[----:B------:R-:W2:Y:S02]  /*36b0*/  SYNCS.PHASECHK.TRANS64 P0, [UR4+0xe0], R3 ;  /* 0x0000e003ff0075a7 */ /* 0x000ea40008001004 */
[----:B--2---:R-:W-:Y:S05]  /*36c0*/  @P0 BRA `(.L_x_62) ;  /* 0x0000000000080947 */ /* 0x004fea0003800000 */
[----:B------:R-:W2:Y:S02]  /*36d0*/  SYNCS.PHASECHK.TRANS64.TRYWAIT P0, [UR4+0xe0], R3 ;  /* 0x0000e003ff0075a7 */ /* 0x000ea40008001104 */
[----:B--2---:R-:W-:Y:S05]  /*36e0*/  @!P0 BRA `(.L_x_63) ;  /* 0x0000006000208947 */ /* 0x004fea0003800000 */
.L_x_62:
[----:B------:R-:W-:-:S04]  /*36f0*/  UIADD3 UR7, UPT, UPT, UR5, 0x1, URZ ;  /* 0x0000000105077890 */ /* 0x000fc8000fffe0ff */
[----:B------:R-:W-:-:S04]  /*3700*/  UISETP.NE.AND UP0, UPT, UR7, 0x2, UPT ;  /* 0x000000020700788c */ /* 0x000fc8000bf05270 */
[----:B------:R-:W-:Y:S02]  /*3710*/  USEL UR8, URZ, 0x1, UP0 ;  /* 0x00000001ff087887 */ /* 0x000fe40008000000 */
[----:B------:R-:W-:-:S04]  /*3720*/  USEL UR7, UR7, URZ, UP0 ;  /* 0x000000ff07077287 */ /* 0x000fc80008000000 */
[----:B------:R-:W-:Y:S01]  /*3730*/  ULEA UR7, UR7, UR6, 0x3 ;  /* 0x0000000607077291 */ /* 0x000fe2000f8e18ff */
[----:B--2---:R-:W-:-:S04]  /*3740*/  LOP3.LUT R3, R12, UR8, RZ, 0x3c, !PT ;  /* 0x000000080c037c12 */ /* 0x004fc8000f8e3cff */
[----:B------:R-:W-:-:S04]  /*3750*/  SHF.L.U32 R0, R3, 0x1f, RZ ;  /* 0x0000001f03007819 */ /* 0x000fc800000006ff */
[----:B------:R-:W2:Y:S02]  /*3760*/  SYNCS.PHASECHK.TRANS64 P0, [UR7+0xe0], R0 ;  /* 0x0000e000ff0075a7 */ /* 0x000ea40008001007 */
[----:B-12---:R-:W-:Y:S05]  /*3770*/  @P0 EXIT ;  /* 0x000000000000094d */ /* 0x006fea0003800000 */
[----:B------:R-:W-:Y:S02]  /*3780*/  SHF.L.U32 R3, R3, 0x1f, RZ ;  /* 0x0000001f03037819 */ /* 0x000fe400000006ff */
[----:B------:R-:W-:-:S07]  /*3790*/  MOV R0, UR7 ;  /* 0x0000000700007c02 */ /* 0x000fce0008000f00 */
.L_x_64:
[----:B-1----:R1:W2:Y:S02]  /*37a0*/  SYNCS.PHASECHK.TRANS64.TRYWAIT P0, [R0+URZ+0xe0], R3 ;  /* 0x0000e003000075a7 */ /* 0x0022a400080011ff */
[----:B--2---:R-:W-:Y:S05]  /*37b0*/  @!P0 NANOSLEEP.SYNCS 0x989680 ;  /* 0x009896800000895d */ /* 0x004fea0003900000 */
[----:B------:R-:W2:Y:S02]  /*37c0*/  @!P0 SYNCS.PHASECHK.TRANS64 P0, [R0+URZ+0xe0], R3 ;  /* 0x0000e003000085a7 */ /* 0x000ea400080010ff */
[----:B--2---:R-:W-:Y:S05]  /*37d0*/  @P0 EXIT ;  /* 0x000000000000094d */ /* 0x004fea0003800000 */
[----:B------:R-:W-:Y:S05]  /*37e0*/  BRA `(.L_x_64) ;  /* 0xfffffffc00ec7947 */ /* 0x000fea000383ffff */
.L_x_57:
[----:B------:R-:W-:Y:S05]  /*37f0*/  BRA.U UP5, `(.L_x_65) ;  /* 0x0000001905b47547 */ /* 0x000fea000b800000 */
[----:B------:R-:W2:Y:S01]  /*3800*/  S2UR UR4, SR_CgaCtaId ;  /* 0x00000000000479c3 */ /* 0x000ea20000008800 */
[----:B------:R-:W-:Y:S01]  /*3810*/  UMOV UR5, 0x40 ;  /* 0x0000004000057882 */ /* 0x000fe20000000000 */
[----:B------:R-:W-:Y:S01]  /*3820*/  NOP ;  /* 0x0000000000007918 */ /* 0x000fe20000000000 */
[----:B------:R-:W-:Y:S01]  /*3830*/  UMOV UR6, 0x400 ;  /* 0x0000040000067882 */ /* 0x000fe20000000000 */
[----:B--2---:R-:W-:Y:S02]  /*3840*/  ULEA UR5, UR4, UR5, 0x18 ;  /* 0x0000000504057291 */ /* 0x004fe4000f8ec0ff */
[----:B------:R-:W-:-:S07]  /*3850*/  ULEA UR6, UR4, UR6, 0x18 ;  /* 0x0000000604067291 */ /* 0x000fce000f8ec0ff */
[----:B------:R-:W2:Y:S02]  /*3860*/  LDS.U8 R3, [UR5+0x1c] ;  /* 0x00001c05ff037984 */ /* 0x000ea40008000000 */
[----:B--2---:R-:W-:-:S13]  /*3870*/  ISETP.NE.AND P0, PT, R3, RZ, PT ;  /* 0x000000ff0300720c */ /* 0x004fda0003f05270 */
[----:B------:R-:W-:Y:S05]  /*3880*/  @P0 BRA `(.L_x_66) ;  /* 0x0000000400080947 */ /* 0x000fea0003800000 */
[----:B------:R-:W-:Y:S02]  /*3890*/  UISETP.NE.U32.AND UP1, UPT, UR71, 0x1, UPT ;  /* 0x000000014700788c */ /* 0x000fe4000bf25070 */
[----:B------:R-:W-:-:S07]  /*38a0*/  UIADD3 UR7, UPT, UPT, UR5, 0x8, URZ ;  /* 0x0000000805077890 */ /* 0x000fce000fffe0ff */
[----:B------:R-:W-:Y:S05]  /*38b0*/  BRA.U !UP1, `(.L_x_67) ;  /* 0x00000001099c7547 */ /* 0x000fea000b800000 */
[----:B------:R-:W-:Y:S01]  /*38c0*/  ELECT P0, URZ, PT ;  /* 0x0000000000ff782f */ /* 0x000fe20003800000 */
[----:B------:R-:W-:-:S12]  /*38d0*/  BSSY B0, `(.L_x_67) ;  /* 0x0000025000007945 */ /* 0x000fd80003800000 */
[----:B------:R-:W-:Y:S05]  /*38e0*/  @!P0 BRA `(.L_x_68) ;  /* 0x00000000008c8947 */ /* 0x000fea0003800000 */
[----:B------:R-:W-:-:S05]  /*38f0*/  UMOV UR4, 0x10 ;  /* 0x0000001000047882 */ /* 0x000fca0000000000 */
[----:B------:R-:W-:Y:S04]  /*3900*/  DEPBAR.LE SB2, 0x36 ;  /* 0x0000ad800000791a */ /* 0x000fe80000000000 */
[----:B------:R-:W2:Y:S02]  /*3910*/  UTCATOMSWS.2CTA.FIND_AND_SET.ALIGN UP0, UR4, UR4 ;  /* 0x00000004000475e3 */ /* 0x000ea40008200800 */
[----:B--2---:R-:W-:Y:S01]  /*3920*/  MOV R10, UR4 ;  /* 0x00000004000a7c02 */ /* 0x004fe20008000f00 */
[----:B------:R-:W-:Y:S06]  /*3930*/  BRA.U UP0, `(.L_x_69) ;  /* 0x0000000100187547 */ /* 0x000fec000b800000 */
.L_x_70:
[----:B------:R-:W-:Y:S05]  /*3940*/  NANOSLEEP 0x64 ;  /* 0x000000640000795d */ /* 0x000fea0003800000 */
[----:B------:R-:W-:-:S05]  /*3950*/  UMOV UR4, 0x10 ;  /* 0x0000001000047882 */ /* 0x000fca0000000000 */
[----:B------:R-:W-:Y:S04]  /*3960*/  DEPBAR.LE SB2, 0x36 ;  /* 0x0000ad800000791a */ /* 0x000fe80000000000 */
[----:B------:R-:W2:Y:S02]  /*3970*/  UTCATOMSWS.2CTA.FIND_AND_SET.ALIGN UP0, UR4, UR4 ;  /* 0x00000004000475e3 */ /* 0x000ea40008200800 */
[----:B--2---:R-:W-:Y:S01]  /*3980*/  MOV R10, UR4 ;  /* 0x00000004000a7c02 */ /* 0x004fe20008000f00 */
[----:B------:R-:W-:Y:S05]  /*3990*/  BRA.U !UP0, `(.L_x_70) ;  /* 0xfffffffd08e87547 */ /* 0x000fea000b83ffff */
.L_x_69:
[----:B------:R-:W2:Y:S01]  /*39a0*/  LDS R6, [UR5+0x10] ;  /* 0x00001005ff067984 */ /* 0x000ea20008000800 */
[----:B------:R-:W-:Y:S01]  /*39b0*/  IMAD.U32 R3, RZ, RZ, UR6 ;  /* 0x00000006ff037e24 */ /* 0x000fe2000f8e00ff */
[----:B------:R-:W-:-:S03]  /*39c0*/  MOV R4, UR70 ;  /* 0x0000004600047c02 */ /* 0x000fc60008000f00 */
[----:B------:R-:W-:Y:S01]  /*39d0*/  VIADD R3, R3, 0x160 ;  /* 0x0000016003037836 */ /* 0x000fe20000000000 */
[----:B--2---:R-:W-:-:S04]  /*39e0*/  SHF.L.U32 R6, R6, 0x1f, RZ ;  /* 0x0000001f06067819 */ /* 0x004fc800000006ff */
[----:B------:R-:W2:Y:S02]  /*39f0*/  SYNCS.PHASECHK.TRANS64.TRYWAIT P0, [UR5+0x8], R6 ;  /* 0x00000806ff0075a7 */ /* 0x000ea40008001105 */
[----:B--2---:R-:W-:Y:S05]  /*3a00*/  @P0 BRA `(.L_x_71) ;  /* 0x0000000000080947 */ /* 0x004fea0003800000 */
[----:B------:R-:W2:Y:S02]  /*3a10*/  SYNCS.PHASECHK.TRANS64.TRYWAIT P0, [UR5+0x8], R6 ;  /* 0x00000806ff0075a7 */ /* 0x000ea40008001105 */
[----:B--2---:R-:W-:Y:S05]  /*3a20*/  @!P0 BRA `(.L_x_72) ;  /* 0x0000005c00688947 */ /* 0x004fea0003800000 */
.L_x_71:
[----:B------:R-:W-:Y:S01]  /*3a30*/  PRMT R4, R4, 0x654, R3 ;  /* 0x0000065404047816 */ /* 0x000fe20000000003 */
[----:B------:R-:W-:Y:S01]  /*3a40*/  HFMA2 R3, -RZ, RZ, 0, 5.9604644775390625e-08 ;  /* 0x00000001ff037431 */ /* 0x000fe200000001ff */
[----:B------:R-:W-:Y:S01]  /*3a50*/  UPRMT UR4, UR70, 0x654, UR7 ;  /* 0x0000065446047896 */ /* 0x000fe20008000007 */
[----:B------:R-:W-:Y:S02]  /*3a60*/  IMAD.MOV.U32 R7, RZ, RZ, 0xffff ;  /* 0x0000ffffff077424 */ /* 0x000fe400078e00ff */
[----:B--2---:R-:W-:Y:S02]  /*3a70*/  IMAD.MOV.U32 R6, RZ, RZ, 0x4 ;  /* 0x00000004ff067424 */ /* 0x004fe400078e00ff */
[----:B------:R-:W-:Y:S01]  /*3a80*/  IMAD.SHL.U32 R9, R10, 0x20, RZ ;  /* 0x000000200a097824 */ /* 0x000fe200078e00ff */
[----:B------:R-:W-:Y:S02]  /*3a90*/  MOV R5, UR4 ;  /* 0x0000000400057c02 */ /* 0x000fe40008000f00 */
[-C--:B------:R-:W-:Y:S01]  /*3aa0*/  SHF.L.U32 R8, R7, R10.reuse, RZ ;  /* 0x0000000a07087219 */ /* 0x080fe200000006ff */
[----:B------:R2:W-:Y:S01]  /*3ab0*/  SYNCS.ARRIVE.TRANS64.RED RZ, [UR4], R6 ;  /* 0x00000006ffff79a7 */ /* 0x0005e20008000404 */
[----:B------:R-:W-:Y:S01]  /*3ac0*/  SHF.L.U32 R7, R3, R10, RZ ;  /* 0x0000000a03077219 */ /* 0x000fe200000006ff */
[----:B------:R2:W-:Y:S04]  /*3ad0*/  STS [UR6+0x160], R9 ;  /* 0x00016009ff007988 */ /* 0x0005e80008000806 */
[----:B------:R2:W-:Y:S04]  /*3ae0*/  STAS [R4.64], R10 ;  /* 0x0000000a04007dbd */ /* 0x0005e8000c0008ff */
[----:B------:R2:W-:Y:S04]  /*3af0*/  ATOMS.OR RZ, [UR5+0x14], R8 ;  /* 0x00001408ffff798c */ /* 0x0005e8000b000005 */
[----:B------:R2:W-:Y:S04]  /*3b00*/  ATOMS.OR RZ, [UR5+0x18], R7 ;  /* 0x00001807ffff798c */ /* 0x0005e8000b000005 */
[----:B------:R2:W-:Y:S02]  /*3b10*/  ATOMS.XOR RZ, [UR5+0x10], R3 ;  /* 0x00001003ffff798c */ /* 0x0005e4000b800005 */
.L_x_68:
[----:B-1----:R-:W-:Y:S05]  /*3b20*/  BSYNC B0 ;  /* 0x0000000000007941 */ /* 0x002fea0003800000 */
.L_x_67:
[----:B------:R-:W-:Y:S05]  /*3b30*/  BRA.U UP1, `(.L_x_73) ;  /* 0x00000001016c7547 */ /* 0x000fea000b800000 */
[----:B------:R-:W-:-:S03]  /*3b40*/  UMOV UR4, 0xffffffff ;  /* 0xffffffff00047882 */ /* 0x000fc60000000000 */
[----:B------:R-:W-:Y:S05]  /*3b50*/  BRA.DIV UR4, `(.L_x_74) ;  /* 0x0000005e04347947 */ /* 0x000fea000b800000 */
[----:B------:R-:W-:-:S13]  /*3b60*/  ELECT P0, URZ, PT ;  /* 0x0000000000ff782f */ /* 0x000fda0003800000 */
.L_x_170:
[----:B------:R-:W-:Y:S05]  /*3b70*/  @!P0 BRA `(.L_x_73) ;  /* 0x00000000005c8947 */ /* 0x000fea0003800000 */
[----:B--2---:R-:W2:Y:S02]  /*3b80*/  LDS R4, [UR5+0x10] ;  /* 0x00001005ff047984 */ /* 0x004ea40008000800 */
[----:B--2---:R-:W-:-:S04]  /*3b90*/  SHF.L.U32 R4, R4, 0x1f, RZ ;  /* 0x0000001f04047819 */ /* 0x004fc800000006ff */
[----:B------:R-:W2:Y:S02]  /*3ba0*/  SYNCS.PHASECHK.TRANS64.TRYWAIT P0, [UR5+0x8], R4 ;  /* 0x00000804ff0075a7 */ /* 0x000ea40008001105 */
[----:B--2---:R-:W-:Y:S05]  /*3bb0*/  @P0 BRA `(.L_x_75) ;  /* 0x0000000000080947 */ /* 0x004fea0003800000 */
[----:B------:R-:W2:Y:S02]  /*3bc0*/  SYNCS.PHASECHK.TRANS64.TRYWAIT P0, [UR5+0x8], R4 ;  /* 0x00000804ff0075a7 */ /* 0x000ea40008001105 */
[----:B--2---:R-:W-:Y:S05]  /*3bd0*/  @!P0 BRA `(.L_x_76) ;  /* 0x0000005c00388947 */ /* 0x004fea0003800000 */
.L_x_75:
[----:B------:R-:W3:Y:S01]  /*3be0*/  LDS R6, [UR6+0x160] ;  /* 0x00016006ff067984 */ /* 0x000ee20008000800 */
[----:B--2---:R-:W-:Y:S02]  /*3bf0*/  HFMA2 R3, -RZ, RZ, 0, 5.9604644775390625e-08 ;  /* 0x00000001ff037431 */ /* 0x004fe400000001ff */
[----:B------:R-:W-:Y:S01]  /*3c00*/  IMAD.MOV.U32 R4, RZ, RZ, 0xffff ;  /* 0x0000ffffff047424 */ /* 0x000fe200078e00ff */
[----:B------:R-:W-:Y:S01]  /*3c10*/  UPRMT UR4, UR70, 0x654, UR7 ;  /* 0x0000065446047896 */ /* 0x000fe20008000007 */
[----:B---3--:R-:W-:-:S03]  /*3c20*/  IMAD.SHL.U32 R5, R6, 0x20, RZ ;  /* 0x0000002006057824 */ /* 0x008fc600078e00ff */
[-C--:B------:R-:W-:Y:S02]  /*3c30*/  SHF.L.U32 R4, R4, R6.reuse, RZ ;  /* 0x0000000604047219 */ /* 0x080fe400000006ff */
[----:B------:R-:W-:Y:S01]  /*3c40*/  SHF.L.U32 R6, R3, R6, RZ ;  /* 0x0000000603067219 */ /* 0x000fe200000006ff */
[----:B------:R3:W-:Y:S04]  /*3c50*/  STS [UR6+0x160], R5 ;  /* 0x00016005ff007988 */ /* 0x0007e80008000806 */
[----:B------:R3:W-:Y:S04]  /*3c60*/  ATOMS.OR RZ, [UR5+0x14], R4 ;  /* 0x00001404ffff798c */ /* 0x0007e8000b000005 */
[----:B------:R3:W-:Y:S01]  /*3c70*/  ATOMS.OR RZ, [UR5+0x18], R6 ;  /* 0x00001806ffff798c */ /* 0x0007e2000b000005 */
[----:B------:R-:W-:Y:S03]  /*3c80*/  SYNCS.ARRIVE.TRANS64.RED.A1T0 RZ, [UR4], RZ ;  /* 0x000000ffffff79a7 */ /* 0x000fe60008100404 */
[----:B------:R3:W-:Y:S01]  /*3c90*/  ATOMS.XOR RZ, [UR5+0x10], R3 ;  /* 0x00001003ffff798c */ /* 0x0007e2000b800005 */
[----:B------:R-:W-:Y:S05]  /*3ca0*/  BRA `(.L_x_73) ;  /* 0x0000000000107947 */ /* 0x000fea0003800000 */
.L_x_66:
[----:B------:R-:W-:Y:S02]  /*3cb0*/  MOV R3, 0xffffffff ;  /* 0xffffffff00037802 */ /* 0x000fe40000000f00 */
[----:B------:R-:W-:-:S03]  /*3cc0*/  MOV R4, 0x3cf0 ;  /* 0x00003cf000047802 */ /* 0x000fc60000000f00 */
[----:B------:R2:W-:Y:S04]  /*3cd0*/  STS [UR6+0x160], R3 ;  /* 0x00016003ff007988 */ /* 0x0005e80008000806 */
[----:B-12--5:R-:W-:Y:S05]  /*3ce0*/  CALL.REL.NOINC `($__internal_1_$__cuda_sm10x_tcgen05_guardrail_trap_phase_invalid_during_alloc) ;  /* 0x0000006000687944 */ /* 0x026fea0003c00000 */
.L_x_73:
[----:B------:R-:W-:Y:S05]  /*3cf0*/  WARPSYNC.ALL ;  /* 0x0000000000007948 */ /* 0x000fea0003800000 */
[----:B------:R-:W4:Y:S01]  /*3d00*/  S2UR UR31, SR_CgaCtaId ;  /* 0x00000000001f79c3 */ /* 0x000f220000008800 */
[----:B------:R-:W-:Y:S01]  /*3d10*/  UMOV UR4, 0x400 ;  /* 0x0000040000047882 */ /* 0x000fe20000000000 */
[----:B------:R-:W-:-:S06]  /*3d20*/  NOP ;  /* 0x0000000000007918 */ /* 0x000fcc0000000000 */
[----:B------:R-:W-:Y:S06]  /*3d30*/  BAR.ARV 0x6, 0xa0 ;  /* 0x0182800000007b1d */ /* 0x000fec0000002000 */
[----:B------:R-:W1:Y:S01]  /*3d40*/  LDCU UR11, c[0x0][0x38c] ;  /* 0x00007180ff0b77ac */ /* 0x000e620008000800 */
[----:B------:R-:W-:Y:S01]  /*3d50*/  LOP3.LUT R2, R2, 0xffff, RZ, 0xc0, !PT ;  /* 0x0000ffff02027812 */ /* 0x000fe200078ec0ff */
[----:B--2---:R-:W-:Y:S01]  /*3d60*/  IMAD.MOV.U32 R10, RZ, RZ, 0x1 ;  /* 0x00000001ff0a7424 */ /* 0x004fe200078e00ff */
[----:B------:R-:W-:Y:S02]  /*3d70*/  LOP3.LUT R0, R0, 0xffff, RZ, 0xc0, !PT ;  /* 0x0000ffff00007812 */ /* 0x000fe400078ec0ff */
[----:B------:R-:W-:-:S02]  /*3d80*/  CS2R R8, SRZ ;  /* 0x0000000000087805 */ /* 0x000fc4000001ff00 */
[----:B------:R-:W-:Y:S01]  /*3d90*/  R2UR UR44, R2 ;  /* 0x00000000022c72ca */ /* 0x000fe200000e0000 */
[----:B------:R-:W2:Y:S01]  /*3da0*/  LDCU UR61, c[0x0][0x370] ;  /* 0x00006e00ff3d77ac */ /* 0x000ea20008000800 */
[----:B------:R-:W-:Y:S01]  /*3db0*/  R2UR UR63, R0 ;  /* 0x00000000003f72ca */ /* 0x000fe200000e0000 */
[----:B----4-:R-:W-:Y:S01]  /*3dc0*/  ULEA UR31, UR31, UR4, 0x18 ;  /* 0x000000041f1f7291 */ /* 0x010fe2000f8ec0ff */
[----:B------:R-:W-:Y:S01]  /*3dd0*/  UMOV UR59, URZ ;  /* 0x000000ff003b7c82 */ /* 0x000fe20008000000 */
[----:B------:R-:W-:Y:S02]  /*3de0*/  UISETP.GE.AND UP5, UPT, UR45, 0x1, UPT ;  /* 0x000000012d00788c */ /* 0x000fe4000bfa6270 */
[----:B------:R-:W-:Y:S02]  /*3df0*/  UIADD3 UR6, UPT, UPT, UR31, 0x6400, URZ ;  /* 0x000064001f067890 */ /* 0x000fe4000fffe0ff */
[----:B------:R-:W-:-:S03]  /*3e00*/  UIADD3 UR5, UPT, UPT, UR31, 0x2a400, URZ ;  /* 0x0002a4001f057890 */ /* 0x000fc6000fffe0ff */
[----:B---3--:R-:W3:Y:S01]  /*3e10*/  LDS R3, [UR31+0x160] ;  /* 0x0001601fff037984 */ /* 0x008ee20008000800 */
[----:B-1----:R-:W-:Y:S02]  /*3e20*/  UIADD3 UR11, UPT, UPT, UR11, 0x7f, URZ ;  /* 0x0000007f0b0b7890 */ /* 0x002fe4000fffe0ff */
[----:B------:R-:W-:Y:S02]  /*3e30*/  UIADD3 UR4, UPT, UPT, UR31, 0x33400, URZ ;  /* 0x000334001f047890 */ /* 0x000fe4000fffe0ff */
[----:B------:R-:W-:Y:S02]  /*3e40*/  UIADD3 UR7, UPT, UPT, UR31, 0x34600, URZ ;  /* 0x000346001f077890 */ /* 0x000fe4000fffe0ff */
[----:B------:R-:W-:Y:S02]  /*3e50*/  USHF.R.U32.HI UR10, URZ, 0x4, UR6 ;  /* 0x00000004ff0a7899 */ /* 0x000fe40008011606 */
[----:B------:R-:W-:Y:S02]  /*3e60*/  USHF.R.U32.HI UR8, URZ, 0x4, UR5 ;  /* 0x00000004ff087899 */ /* 0x000fe40008011605 */
[----:B------:R-:W-:-:S02]  /*3e70*/  USHF.R.S32.HI UR9, URZ, 0x1f, UR11 ;  /* 0x0000001fff097899 */ /* 0x000fc4000801140b */
[----:B------:R-:W-:Y:S02]  /*3e80*/  USHF.R.U32.HI UR6, URZ, 0x4, UR4 ;  /* 0x00000004ff067899 */ /* 0x000fe40008011604 */
[----:B------:R-:W-:Y:S02]  /*3e90*/  USHF.R.U32.HI UR5, URZ, 0x4, UR7 ;  /* 0x00000004ff057899 */ /* 0x000fe40008011607 */
[----:B------:R-:W-:Y:S02]  /*3ea0*/  ULEA.HI UR4, UR9, UR11, URZ, 0x7 ;  /* 0x0000000b09047291 */ /* 0x000fe4000f8f38ff */
[----:B------:R-:W-:Y:S02]  /*3eb0*/  ULOP3.LUT UR6, UR6, 0x3fff, URZ, 0xc0, !UPT ;  /* 0x00003fff06067892 */ /* 0x000fe4000f8ec0ff */
[----:B------:R-:W-:Y:S02]  /*3ec0*/  ULOP3.LUT UR5, UR5, 0x3fff, URZ, 0xc0, !UPT ;  /* 0x00003fff05057892 */ /* 0x000fe4000f8ec0ff */
[----:B------:R-:W-:-:S02]  /*3ed0*/  USHF.R.S32.HI UR62, URZ, 0x7, UR4 ;  /* 0x00000007ff3e7899 */ /* 0x000fc40008011404 */
[----:B------:R-:W-:Y:S02]  /*3ee0*/  ULOP3.LUT UR54, UR6, 0x10000, URZ, 0xfc, !UPT ;  /* 0x0001000006367892 */ /* 0x000fe4000f8efcff */
[----:B------:R-:W-:Y:S02]  /*3ef0*/  ULOP3.LUT UR55, UR5, 0x10000, URZ, 0xfc, !UPT ;  /* 0x0001000005377892 */ /* 0x000fe4000f8efcff */
[----:B------:R-:W-:Y:S02]  /*3f00*/  ULOP3.LUT UR10, UR10, 0x3fff, URZ, 0xc0, !UPT ;  /* 0x00003fff0a0a7892 */ /* 0x000fe4000f8ec0ff */
[----:B------:R-:W-:Y:S02]  /*3f10*/  ULOP3.LUT UR8, UR8, 0x3fff, URZ, 0xc0, !UPT ;  /* 0x00003fff08087892 */ /* 0x000fe4000f8ec0ff */
[----:B------:R-:W-:Y:S02]  /*3f20*/  UISETP.LT.AND UP0, UPT, UR62, 0x1, UPT ;  /* 0x000000013e00788c */ /* 0x000fe4000bf01270 */
[----:B------:R-:W-:Y:S01]  /*3f30*/  UISETP.NE.AND UP4, UPT, UR45, 0x1, UPT ;  /* 0x000000012d00788c */ /* 0x000fe2000bf85270 */
[----:B------:R-:W1:Y:S01]  /*3f40*/  LDCU UR60, c[0x0][0x374] ;  /* 0x00006e80ff3c77ac */ /* 0x000e620008000800 */
[----:B---3--:R-:W-:Y:S01]  /*3f50*/  R2UR UR32, R3 ;  /* 0x00000000032072ca */ /* 0x008fe200000e0000 */
[----:B------:R-:W-:Y:S01]  /*3f60*/  IMAD.MOV.U32 R3, RZ, RZ, RZ ;  /* 0x000000ffff037224 */ /* 0x000fe200078e00ff */
[----:B------:R-:W-:-:S02]  /*3f70*/  ULOP3.LUT UR52, UR10, 0x10000, URZ, 0xfc, !UPT ;  /* 0x000100000a347892 */ /* 0x000fc4000f8efcff */
[----:B------:R-:W-:Y:S02]  /*3f80*/  ULOP3.LUT UR53, UR8, 0x10000, URZ, 0xfc, !UPT ;  /* 0x0001000008357892 */ /* 0x000fe4000f8efcff */
[----:B------:R-:W-:Y:S02]  /*3f90*/  USEL UR68, UR62, 0x1, !UP0 ;  /* 0x000000013e447887 */ /* 0x000fe4000c000000 */
[----:B------:R-:W-:Y:S01]  /*3fa0*/  UISETP.NE.AND UP3, UPT, UR71, URZ, UPT ;  /* 0x000000ff4700728c */ /* 0x000fe2000bf65270 */
[----:B------:R-:W-:Y:S01]  /*3fb0*/  UMOV UR29, URZ ;  /* 0x000000ff001d7c82 */ /* 0x000fe20008000000 */
[----:B------:R-:W-:-:S03]  /*3fc0*/  UMOV UR27, URZ ;  /* 0x000000ff001b7c82 */ /* 0x000fc60008000000 */
[----:B------:R-:W-:Y:S02]  /*3fd0*/  UIADD3 UR42, UPT, UPT, UR32, 0x80, URZ ;  /* 0x00000080202a7890 */ /* 0x000fe4000fffe0ff */
[----:B------:R-:W-:Y:S02]  /*3fe0*/  UIADD3 UR50, UPT, UPT, UR32, 0x40000080, URZ ;  /* 0x4000008020327890 */ /* 0x000fe4000fffe0ff */
[----:B------:R-:W-:Y:S02]  /*3ff0*/  UIADD3 UR48, UPT, UPT, UR32, -0x7fffff80, URZ ;  /* 0x8000008020307890 */ /* 0x000fe4000fffe0ff */
[----:B------:R-:W-:Y:S02]  /*4000*/  UIADD3 UR46, UPT, UPT, UR32, -0x3fffff80, URZ ;  /* 0xc0000080202e7890 */ /* 0x000fe4000fffe0ff */
[----:B------:R-:W-:Y:S02]  /*4010*/  USHF.R.U32.HI UR7, URZ, 0x11, UR42 ;  /* 0x00000011ff077899 */ /* 0x000fe4000801162a */
[----:B------:R-:W-:-:S02]  /*4020*/  USHF.R.U32.HI UR6, URZ, 0x11, UR50 ;  /* 0x00000011ff067899 */ /* 0x000fc40008011632 */
[----:B------:R-:W-:Y:S02]  /*4030*/  USHF.R.U32.HI UR5, URZ, 0x11, UR48 ;  /* 0x00000011ff057899 */ /* 0x000fe40008011630 */
[----:B------:R-:W-:Y:S02]  /*4040*/  USHF.R.U32.HI UR4, URZ, 0x11, UR46 ;  /* 0x00000011ff047899 */ /* 0x000fe4000801162e */
[----:B------:R-:W-:Y:S02]  /*4050*/  ULOP3.LUT UR7, UR7, 0x6000, URZ, 0xc0, !UPT ;  /* 0x0000600007077892 */ /* 0x000fe4000f8ec0ff */
[----:B------:R-:W-:Y:S02]  /*4060*/  ULOP3.LUT UR6, UR6, 0x6000, URZ, 0xc0, !UPT ;  /* 0x0000600006067892 */ /* 0x000fe4000f8ec0ff */
[----:B------:R-:W-:Y:S02]  /*4070*/  ULOP3.LUT UR5, UR5, 0x6000, URZ, 0xc0, !UPT ;  /* 0x0000600005057892 */ /* 0x000fe4000f8ec0ff */
[----:B------:R-:W-:-:S02]  /*4080*/  ULOP3.LUT UR4, UR4, 0x6000, URZ, 0xc0, !UPT ;  /* 0x0000600004047892 */ /* 0x000fc4000f8ec0ff */
[----:B------:R-:W-:Y:S02]  /*4090*/  UIADD3 UR69, UPT, UPT, UR32, 0x84, URZ ;  /* 0x0000008420457890 */ /* 0x000fe4000fffe0ff */
[----:B------:R-:W-:Y:S02]  /*40a0*/  ULOP3.LUT UR67, UR7, 0x1090, URZ, 0xfc, !UPT ;  /* 0x0000109007437892 */ /* 0x000fe4000f8efcff */
[----:B------:R-:W-:Y:S02]  /*40b0*/  ULOP3.LUT UR66, UR6, 0x1090, URZ, 0xfc, !UPT ;  /* 0x0000109006427892 */ /* 0x000fe4000f8efcff */
[----:B------:R-:W-:Y:S02]  /*40c0*/  ULOP3.LUT UR65, UR5, 0x1090, URZ, 0xfc, !UPT ;  /* 0x0000109005417892 */ /* 0x000fe4000f8efcff */
[----:B-12---:R-:W-:-:S12]  /*40d0*/  ULOP3.LUT UR64, UR4, 0x1090, URZ, 0xfc, !UPT ;  /* 0x0000109004407892 */ /* 0x006fd8000f8efcff */
.L_x_86:
[C---:B------:R-:W-:Y:S02]  /*40e0*/  LEA R2, R9.reuse, UR31, 0x3 ;  /* 0x0000001f09027c11 */ /* 0x040fe4000f8e18ff */
[----:B------:R-:W-:Y:S02]  /*40f0*/  SHF.L.U32 R5, R8, 0x1f, RZ ;  /* 0x0000001f08057819 */ /* 0x000fe400000006ff */
[----:B------:R-:W-:Y:S02]  /*4100*/  LEA R6, R9, UR31, 0x4 ;  /* 0x0000001f09067c11 */ /* 0x000fe4000f8e20ff */
[----:B------:R-:W1:Y:S02]  /*4110*/  SYNCS.PHASECHK.TRANS64.TRYWAIT P0, [R2+URZ+0xd0], R5 ;  /* 0x0000d005020075a7 */ /* 0x000e6400080011ff */
[----:B-1-3--:R-:W-:Y:S05]  /*4120*/  @!P0 BRA `(.L_x_77) ;  /* 0x0000005400fc8947 */ /* 0x00afea0003800000 */
.L_x_171:
[----:B-1----:R-:W1:Y:S01]  /*4130*/  LDS.128 R4, [R6+0x140] ;  /* 0x0001400006047984 */ /* 0x002e620000000c00 */
[----:B------:R-:W-:Y:S01]  /*4140*/  @!PT LDS RZ, [RZ] ;  /* 0x00000000fffff984 */ /* 0x000fe20000000800 */
[----:B------:R-:W-:Y:S01]  /*4150*/  @!PT LDS RZ, [RZ] ;  /* 0x00000000fffff984 */ /* 0x000fe20000000800 */
[----:B------:R-:W-:Y:S01]  /*4160*/  @!PT LDS RZ, [RZ] ;  /* 0x00000000fffff984 */ /* 0x000fe20000000800 */
[----:B------:R-:W-:Y:S01]  /*4170*/  @!PT LDS RZ, [RZ] ;  /* 0x00000000fffff984 */ /* 0x000fe20000000800 */
[----:B------:R2:W-:Y:S06]  /*4180*/  MEMBAR.ALL.CTA ;  /* 0x0000000000007992 */ /* 0x0005ec0000008000 */
[----:B--2---:R-:W2:Y:S01]  /*4190*/  FENCE.VIEW.ASYNC.S ;  /* 0x00000000000073c6 */ /* 0x004ea20000000000 */
[----:B-1----:R-:W-:-:S13]  /*41a0*/  LOP3.LUT P0, RZ, R6, 0x1, RZ, 0xc0, !PT ;  /* 0x0000000106ff7812 */ /* 0x002fda000780c0ff */
[----:B--2---:R-:W-:Y:S01]  /*41b0*/  VOTEU.ANY UP2, P0 ;  /* 0x0000000000ff7886 */ /* 0x004fe20000040100 */
[----:B------:R-:W-:-:S13]  /*41c0*/  PLOP3.LUT P0, PT, PT, PT, UP2, 0x80, 0x8 ;  /* 0x000000000008781c */ /* 0x000fda0003f0f028 */
[----:B------:R-:W-:Y:S02]  /*41d0*/  @P0 MOV R0, R4 ;  /* 0x0000000400000202 */ /* 0x000fe40000000f00 */
[----:B------:R-:W-:Y:S02]  /*41e0*/  @P0 LOP3.LUT R4, R5, 0xffff, RZ, 0xc0, !PT ;  /* 0x0000ffff05040812 */ /* 0x000fe400078ec0ff */
[----:B------:R-:W-:Y:S01]  /*41f0*/  @P0 R2UR UR5, R0 ;  /* 0x00000000000502ca */ /* 0x000fe200000e0000 */
[----:B------:R-:W-:Y:S01]  /*4200*/  VIADD R0, R2, 0xe0 ;  /* 0x000000e002007836 */ /* 0x000fe20000000000 */
[----:B------:R-:W-:-:S04]  /*4210*/  @P0 R2UR UR4, R4 ;  /* 0x00000000040402ca */ /* 0x000fc800000e0000 */
[----:B------:R-:W-:-:S04]  /*4220*/  PRMT R0, RZ, 0x654, R0 ;  /* 0x00000654ff007816 */ /* 0x000fc80000000000 */
[----:B------:R1:W-:Y:S03]  /*4230*/  SYNCS.ARRIVE.TRANS64.RED.A1T0 RZ, [R0+URZ], RZ ;  /* 0x000000ff00ff79a7 */ /* 0x0003e600081004ff */
[----:B------:R-:W-:Y:S02]  /*4240*/  @UP2 UMOV UR58, UR5 ;  /* 0x00000005003a2c82 */ /* 0x000fe40008000000 */
[----:B------:R-:W-:Y:S01]  /*4250*/  @UP2 UMOV UR56, UR4 ;  /* 0x0000000400382c82 */ /* 0x000fe20008000000 */
[----:B------:R-:W-:Y:S05]  /*4260*/  BRA.U !UP5, `(.L_x_78) ;  /* 0x000000010dd07547 */ /* 0x000fea000b800000 */
[----:B------:R-:W2:Y:S01]  /*4270*/  LDCU.128 UR12, c[0x0][0xf10] ;  /* 0x0001e200ff0c77ac */ /* 0x000ea20008000c00 */
[----:B------:R-:W3:Y:S01]  /*4280*/  LDCU UR21, c[0x0][0xf20] ;  /* 0x0001e400ff1577ac */ /* 0x000ee20008000800 */
[----:B------:R-:W4:Y:S01]  /*4290*/  LDCU UR20, c[0x0][0xf0c] ;  /* 0x0001e180ff1477ac */ /* 0x000f220008000800 */
[----:B------:R-:W1:Y:S01]  /*42a0*/  LDCU.64 UR8, c[0x0][0xf28] ;  /* 0x0001e500ff0877ac */ /* 0x000e620008000a00 */
[----:B--2---:R-:W-:Y:S02]  /*42b0*/  UIMAD.WIDE.U32 UR6, UR60, UR15, URZ ;  /* 0x0000000f3c0672a5 */ /* 0x004fe4000f8e00ff */
[----:B------:R-:W-:Y:S02]  /*42c0*/  UIMAD.WIDE.U32 UR4, UR61, UR12, URZ ;  /* 0x0000000c3d0472a5 */ /* 0x000fe4000f8e00ff */
[----:B------:R-:W-:Y:S02]  /*42d0*/  UISETP.NE.AND UP0, UPT, UR14, 0x1, UPT ;  /* 0x000000010e00788c */ /* 0x000fe4000bf05270 */
[----:B------:R-:W-:Y:S01]  /*42e0*/  UIMAD.WIDE.U32 UR18, UR56, UR15, URZ ;  /* 0x0000000f381272a5 */ /* 0x000fe2000f8e00ff */
[----:B------:R-:W-:-:S02]  /*42f0*/  UMOV UR6, UR7 ;  /* 0x0000000700067c82 */ /* 0x000fc40008000000 */
[----:B------:R-:W-:Y:S01]  /*4300*/  UMOV UR4, UR5 ;  /* 0x0000000500047c82 */ /* 0x000fe20008000000 */
[----:B---3--:R-:W-:Y:S02]  /*4310*/  USHF.R.U32.HI UR6, URZ, UR21, UR6 ;  /* 0x00000015ff067299 */ /* 0x008fe40008011606 */
[----:B----4-:R-:W-:Y:S02]  /*4320*/  UISETP.NE.AND UP1, UPT, UR20, 0x1, UPT ;  /* 0x000000011400788c */ /* 0x010fe4000bf25270 */
[----:B------:R-:W-:Y:S02]  /*4330*/  USHF.R.U32.HI UR4, URZ, UR13, UR4 ;  /* 0x0000000dff047299 */ /* 0x000fe40008011604 */
[----:B------:R-:W-:Y:S02]  /*4340*/  USEL UR5, UR60, UR6, !UP0 ;  /* 0x000000063c057287 */ /* 0x000fe4000c000000 */
[----:B------:R-:W-:Y:S02]  /*4350*/  USEL UR6, UR61, UR4, !UP1 ;  /* 0x000000043d067287 */ /* 0x000fe4000c800000 */
[----:B-1----:R-:W-:Y:S01]  /*4360*/  UIMAD.WIDE.U32 UR10, UR5, UR8, URZ ;  /* 0x00000008050a72a5 */ /* 0x002fe2000f8e00ff */
[----:B------:R-:W-:Y:S01]  /*4370*/  UMOV UR4, UR19 ;  /* 0x0000001300047c82 */ /* 0x000fe20008000000 */
[----:B------:R-:W-:-:S02]  /*4380*/  UIMAD.WIDE.U32 UR16, UR58, UR12, URZ ;  /* 0x0000000c3a1072a5 */ /* 0x000fc4000f8e00ff */
        /* <DEDUP_REMOVED lines=34> */
.L_x_78:
[----:B------:R-:W2:Y:S02]  /*45b0*/  LDCU UR4, c[0x0][0xf30] ;  /* 0x0001e600ff0477ac */ /* 0x000ea40008000800 */
[----:B--2---:R-:W-:-:S09]  /*45c0*/  UISETP.NE.AND UP0, UPT, UR4, 0x1, UPT ;  /* 0x000000010400788c */ /* 0x004fd2000bf05270 */
[----:B------:R-:W-:Y:S05]  /*45d0*/  BRA.U UP0, `(.L_x_79) ;  /* 0x00000001003c7547 */ /* 0x000fea000b800000 */
[----:B------:R-:W2:Y:S01]  /*45e0*/  LDCU.128 UR8, c[0x0][0xf10] ;  /* 0x0001e200ff0877ac */ /* 0x000ea20008000c00 */
[----:B------:R-:W3:Y:S01]  /*45f0*/  LDCU UR12, c[0x0][0xf0c] ;  /* 0x0001e180ff0c77ac */ /* 0x000ee20008000800 */
[----:B------:R-:W4:Y:S01]  /*4600*/  LDCU UR13, c[0x0][0xf20] ;  /* 0x0001e400ff0d77ac */ /* 0x000f220008000800 */
[----:B--2---:R-:W-:Y:S02]  /*4610*/  UIMAD.WIDE.U32 UR6, UR58, UR8, URZ ;  /* 0x000000083a0672a5 */ /* 0x004fe4000f8e00ff */
[----:B------:R-:W-:Y:S02]  /*4620*/  UIMAD.WIDE.U32 UR4, UR56, UR11, URZ ;  /* 0x0000000b380472a5 */ /* 0x000fe4000f8e00ff */
[----:B---3--:R-:W-:Y:S02]  /*4630*/  UISETP.NE.AND UP0, UPT, UR12, 0x1, UPT ;  /* 0x000000010c00788c */ /* 0x008fe4000bf05270 */
[----:B------:R-:W-:Y:S01]  /*4640*/  UISETP.NE.AND UP1, UPT, UR10, 0x1, UPT ;  /* 0x000000010a00788c */ /* 0x000fe2000bf25270 */
[----:B------:R-:W-:-:S02]  /*4650*/  UMOV UR6, UR7 ;  /* 0x0000000700067c82 */ /* 0x000fc40008000000 */
[----:B------:R-:W-:Y:S01]  /*4660*/  UMOV UR4, UR5 ;  /* 0x0000000500047c82 */ /* 0x000fe20008000000 */
[----:B------:R-:W-:Y:S02]  /*4670*/  USHF.R.U32.HI UR9, URZ, UR9, UR6 ;  /* 0x00000009ff097299 */ /* 0x000fe40008011606 */
[----:B----4-:R-:W-:Y:S02]  /*4680*/  USHF.R.U32.HI UR4, URZ, UR13, UR4 ;  /* 0x0000000dff047299 */ /* 0x010fe40008011604 */
[----:B------:R-:W-:Y:S02]  /*4690*/  USEL UR5, UR58, UR9, !UP0 ;  /* 0x000000093a057287 */ /* 0x000fe4000c000000 */
[----:B------:R-:W-:-:S04]  /*46a0*/  USEL UR4, UR56, UR4, !UP1 ;  /* 0x0000000438047287 */ /* 0x000fc8000c800000 */
[----:B------:R-:W-:-:S04]  /*46b0*/  UIADD3 UR4, UPT, UPT, UR5, -UR4, URZ ;  /* 0x8000000405047290 */ /* 0x000fc8000fffe0ff */
[----:B------:R-:W-:-:S12]  /*46c0*/  UIMAD UR56, UR4, UR10, UR56 ;  /* 0x0000000a043872a4 */ /* 0x000fd8000f8e0238 */
.L_x_79:
[----:B------:R-:W-:Y:S01]  /*46d0*/  IADD3 R9, PT, PT, R9, 0x1, RZ ;  /* 0x0000000109097810 */ /* 0x000fe20007ffe0ff */
[----:B------:R-:W-:Y:S06]  /*46e0*/  BRA.U UP3, `(.L_x_80) ;  /* 0x0000000503907547 */ /* 0x000fec000b800000 */
[----:B------:R-:W2:Y:S01]  /*46f0*/  LDCU UR4, c[0x0][0x38c] ;  /* 0x00007180ff0477ac */ /* 0x000ea20008000800 */
[----:B------:R-:W-:Y:S02]  /*4700*/  PLOP3.LUT P1, PT, PT, PT, PT, 0x80, 0x8 ;  /* 0x000000000008781c */ /* 0x000fe40003f2f070 */
[----:B------:R-:W-:Y:S01]  /*4710*/  SHF.L.U32 R5, R10, 0x1f, RZ ;  /* 0x0000001f0a057819 */ /* 0x000fe200000006ff */
[----:B------:R-:W-:Y:S02]  /*4720*/  ULEA UR57, UR59, UR31, 0x3 ;  /* 0x0000001f3b397291 */ /* 0x000fe4000f8e18ff */
[----:B------:R-:W-:Y:S02]  /*4730*/  ULEA UR11, UR59, UR32, 0x6 ;  /* 0x000000203b0b7291 */ /* 0x000fe4000f8e30ff */
[----:B--2---:R-:W-:-:S06]  /*4740*/  UISETP.GE.AND UP0, UPT, UR4, 0x1, UPT ;  /* 0x000000010400788c */ /* 0x004fcc000bf06270 */
[----:B------:R-:W-:-:S05]  /*4750*/  PLOP3.LUT P0, PT, PT, PT, UP0, 0x80, 0x8 ;  /* 0x000000000008781c */ /* 0x000fca0003f0f008 */
[----:B------:R-:W-:-:S08]  /*4760*/  @UP0 ULEA UR4, UR29, UR31, 0x3 ;  /* 0x0000001f1d040291 */ /* 0x000fd0000f8e18ff */
[----:B-1----:R-:W-:-:S04]  /*4770*/  @P0 SHF.L.U32 R0, R3, 0x1f, RZ ;  /* 0x0000001f03000819 */ /* 0x002fc800000006ff */
[----:B------:R1:W2:Y:S01]  /*4780*/  @P0 SYNCS.PHASECHK.TRANS64.TRYWAIT P1, [UR4], R0 ;  /* 0x00000000ff0005a7 */ /* 0x0002a20008021104 */
[----:B------:R-:W-:-:S04]  /*4790*/  ULEA.HI UR4, UR26, UR26, URZ, 0x1 ;  /* 0x0000001a1a047291 */ /* 0x000fc8000f8f08ff */
[----:B------:R-:W-:-:S04]  /*47a0*/  ULOP3.LUT UR4, UR4, 0x7ffffffe, URZ, 0xc0, !UPT ;  /* 0x7ffffffe04047892 */ /* 0x000fc8000f8ec0ff */
[----:B------:R-:W-:-:S04]  /*47b0*/  UIADD3 UR4, UPT, UPT, -UR4, UR26, URZ ;  /* 0x0000001a04047290 */ /* 0x000fc8000fffe1ff */
[----:B------:R-:W-:Y:S01]  /*47c0*/  ULEA UR43, UR4, UR69, 0x1 ;  /* 0x00000045042b7291 */ /* 0x000fe2000f8e08ff */
[----:B------:R-:W3:Y:S02]  /*47d0*/  SYNCS.PHASECHK.TRANS64.TRYWAIT P0, [UR57+0x100], R5 ;  /* 0x00010005ff0075a7 */ /* 0x000ee40008001139 */
[----:B-123--:R-:W-:Y:S09]  /*47e0*/  @!P0 BRA `(.L_x_81) ;  /* 0x0000005000608947 */ /* 0x00eff20003800000 */
.L_x_173:
[----:B------:R-:W-:Y:S01]  /*47f0*/  UMOV UR33, UR27 ;  /* 0x0000001b00217c82 */ /* 0x000fe20008000000 */
[----:B------:R-:W-:Y:S05]  /*4800*/  BRA.U !UP0, `(.L_x_82) ;  /* 0x0000000508387547 */ /* 0x000fea000b800000 */
[----:B------:R-:W-:Y:S02]  /*4810*/  USHF.R.U32.HI UR4, URZ, 0x1a, UR43 ;  /* 0x0000001aff047899 */ /* 0x000fe4000801162b */
[----:B------:R-:W-:Y:S02]  /*4820*/  UIADD3 UR51, UPT, UPT, UR43, 0x40000000, URZ ;  /* 0x400000002b337890 */ /* 0x000fe4000fffe0ff */
[----:B------:R-:W-:Y:S02]  /*4830*/  ULOP3.LUT UR49, UR43, 0x80000000, URZ, 0x3c, !UPT ;  /* 0x800000002b317892 */ /* 0x000fe4000f8e3cff */
[----:B------:R-:W-:Y:S02]  /*4840*/  UIADD3 UR47, UPT, UPT, UR43, -0x40000000, URZ ;  /* 0xc00000002b2f7890 */ /* 0x000fe4000fffe0ff */
[----:B------:R-:W-:Y:S02]  /*4850*/  ULOP3.LUT UR6, UR4, 0x30, URZ, 0xc0, !UPT ;  /* 0x0000003004067892 */ /* 0x000fe4000f8ec0ff */
[----:B------:R-:W-:-:S02]  /*4860*/  USHF.R.U32.HI UR5, URZ, 0x1a, UR51 ;  /* 0x0000001aff057899 */ /* 0x000fc40008011633 */
[----:B------:R-:W-:Y:S02]  /*4870*/  USHF.R.U32.HI UR4, URZ, 0x1a, UR49 ;  /* 0x0000001aff047899 */ /* 0x000fe40008011631 */
[----:B------:R-:W-:Y:S02]  /*4880*/  USHF.R.U32.HI UR7, URZ, 0x1a, UR47 ;  /* 0x0000001aff077899 */ /* 0x000fe4000801162f */
[----:B------:R-:W-:Y:S02]  /*4890*/  ULOP3.LUT UR40, UR6, 0x480, URZ, 0xfc, !UPT ;  /* 0x0000048006287892 */ /* 0x000fe4000f8efcff */
[----:B------:R-:W-:Y:S02]  /*48a0*/  ULOP3.LUT UR6, UR5, 0x30, URZ, 0xc0, !UPT ;  /* 0x0000003005067892 */ /* 0x000fe4000f8ec0ff */
[----:B------:R-:W-:Y:S02]  /*48b0*/  ULOP3.LUT UR5, UR4, 0x30, URZ, 0xc0, !UPT ;  /* 0x0000003004057892 */ /* 0x000fe4000f8ec0ff */
[----:B------:R-:W-:-:S02]  /*48c0*/  ULOP3.LUT UR4, UR7, 0x30, URZ, 0xc0, !UPT ;  /* 0x0000003007047892 */ /* 0x000fc4000f8ec0ff */
[----:B------:R-:W-:Y:S02]  /*48d0*/  ULOP3.LUT UR6, UR6, 0x480, URZ, 0xfc, !UPT ;  /* 0x0000048006067892 */ /* 0x000fe4000f8efcff */
[----:B------:R-:W-:Y:S02]  /*48e0*/  ULOP3.LUT UR5, UR5, 0x480, URZ, 0xfc, !UPT ;  /* 0x0000048005057892 */ /* 0x000fe4000f8efcff */
[----:B------:R-:W-:Y:S02]  /*48f0*/  ULOP3.LUT UR4, UR4, 0x480, URZ, 0xfc, !UPT ;  /* 0x0000048004047892 */ /* 0x000fe4000f8efcff */
[----:B------:R-:W-:Y:S02]  /*4900*/  UPRMT UR41, UR40, 0x5410, UR67 ;  /* 0x0000541028297896 */ /* 0x000fe40008000043 */
[----:B------:R-:W-:Y:S01]  /*4910*/  UIADD3 UR33, UPT, UPT, UR68, UR27, URZ ;  /* 0x0000001b44217290 */ /* 0x000fe2000fffe0ff */
[----:B------:R-:W-:Y:S01]  /*4920*/  UMOV UR26, URZ ;  /* 0x000000ff001a7c82 */ /* 0x000fe20008000000 */
[----:B------:R-:W-:Y:S01]  /*4930*/  UMOV UR28, UR62 ;  /* 0x0000003e001c7c82 */ /* 0x000fe20008000000 */
[----:B------:R-:W-:Y:S01]  /*4940*/  UMOV UR10, UR29 ;  /* 0x0000001d000a7c82 */ /* 0x000fe20008000000 */
[----:B------:R-:W-:-:S02]  /*4950*/  UPRMT UR39, UR6, 0x5410, UR66 ;  /* 0x0000541006277896 */ /* 0x000fc40008000042 */
[----:B------:R-:W-:Y:S02]  /*4960*/  UPRMT UR37, UR5, 0x5410, UR65 ;  /* 0x0000541005257896 */ /* 0x000fe40008000041 */
[----:B------:R-:W-:Y:S01]  /*4970*/  UPRMT UR35, UR4, 0x5410, UR64 ;  /* 0x0000541004237896 */ /* 0x000fe20008000040 */
[----:B------:R-:W-:Y:S01]  /*4980*/  UMOV UR40, URZ ;  /* 0x000000ff00287c82 */ /* 0x000fe20008000000 */
[----:B------:R-:W-:Y:S01]  /*4990*/  UMOV UR38, URZ ;  /* 0x000000ff00267c82 */ /* 0x000fe20008000000 */
[----:B------:R-:W-:Y:S01]  /*49a0*/  UMOV UR36, URZ ;  /* 0x000000ff00247c82 */ /* 0x000fe20008000000 */
[----:B------:R-:W-:-:S08]  /*49b0*/  UMOV UR34, URZ ;  /* 0x000000ff00227c82 */ /* 0x000fd00008000000 */
.L_x_85:
[----:B--2---:R-:W-:Y:S01]  /*49c0*/  ULEA UR7, UR10, UR31, 0x3 ;  /* 0x0000001f0a077291 */ /* 0x004fe2000f8e18ff */
[----:B---3--:R-:W-:Y:S11]  /*49d0*/  @P1 BRA `(.L_x_83) ;  /* 0x00000000000c1947 */ /* 0x008ff60003800000 */
[----:B-1----:R-:W-:Y:S04]  /*49e0*/  SHF.L.U32 R5, R3, 0x1f, RZ ;  /* 0x0000001f03057819 */ /* 0x002fe800000006ff */
[----:B------:R-:W1:Y:S02]  /*49f0*/  SYNCS.PHASECHK.TRANS64.TRYWAIT P0, [UR7], R5 ;  /* 0x00000005ff0075a7 */ /* 0x000e640008001107 */
[----:B-1----:R-:W-:Y:S05]  /*4a00*/  @!P0 BRA `(.L_x_84) ;  /* 0x0000004c00f08947 */ /* 0x002fea0003800000 */
.L_x_83:
[----:B------:R-:W-:Y:S01]  /*4a10*/  UISETP.NE.AND UP0, UPT, UR28, 0x1, UPT ;  /* 0x000000011c00788c */ /* 0x000fe2000bf05270 */
[----:B------:R-:W-:Y:S01]  /*4a20*/  PLOP3.LUT P1, PT, PT, PT, PT, 0x80, 0x8 ;  /* 0x000000000008781c */ /* 0x000fe20003f2f070 */
[----:B------:R-:W-:Y:S02]  /*4a30*/  UIADD3 UR4, UPT, UPT, UR10, 0x1, URZ ;  /* 0x000000010a047890 */ /* 0x000fe4000fffe0ff */
[----:B------:R-:W-:Y:S02]  /*4a40*/  ULEA UR6, UR10, UR53, 0x8 ;  /* 0x000000350a067291 */ /* 0x000fe4000f8e40ff */
[----:B------:R-:W-:Y:S01]  /*4a50*/  UISETP.NE.AND UP1, UPT, UR4, 0x9, UPT ;  /* 0x000000090400788c */ /* 0x000fe2000bf25270 */
[----:B------:R-:W-:Y:S01]  /*4a60*/  PLOP3.LUT P0, PT, PT, PT, UP0, 0x80, 0x8 ;  /* 0x000000000008781c */ /* 0x000fe20003f0f008 */
[----:B------:R-:W-:Y:S02]  /*4a70*/  ULEA UR24, UR10, UR54, 0x5 ;  /* 0x000000360a187291 */ /* 0x000fe4000f8e28ff */
[----:B------:R-:W-:Y:S02]  /*4a80*/  USEL UR5, URZ, 0x1, UP1 ;  /* 0x00000001ff057887 */ /* 0x000fe40008800000 */
[----:B------:R-:W-:Y:S02]  /*4a90*/  USEL UR29, UR4, URZ, UP1 ;  /* 0x000000ff041d7287 */ /* 0x000fe40008800000 */
[----:B------:R-:W-:Y:S02]  /*4aa0*/  ULEA UR22, UR10, UR55, 0x5 ;  /* 0x000000370a167291 */ /* 0x000fe4000f8e28ff */
[----:B------:R-:W-:Y:S01]  /*4ab0*/  @UP0 ULEA UR4, UR29, UR31, 0x3 ;  /* 0x0000001f1d040291 */ /* 0x000fe2000f8e18ff */
[----:B------:R-:W-:Y:S01]  /*4ac0*/  LOP3.LUT R3, R3, UR5, RZ, 0x3c, !PT ;  /* 0x0000000503037c12 */ /* 0x000fe2000f8e3cff */
[----:B------:R-:W-:Y:S02]  /*4ad0*/  UISETP.NE.U32.AND UP0, UPT, UR26, URZ, UPT ;  /* 0x000000ff1a00728c */ /* 0x000fe4000bf05070 */
[----:B------:R-:W-:Y:S01]  /*4ae0*/  UIADD3 UR20, UPT, UPT, UR6, 0x2, URZ ;  /* 0x0000000206147890 */ /* 0x000fe2000fffe0ff */
[----:B-1----:R-:W-:Y:S01]  /*4af0*/  @P0 SHF.L.U32 R0, R3, 0x1f, RZ ;  /* 0x0000001f03000819 */ /* 0x002fe200000006ff */
[----:B------:R-:W-:Y:S02]  /*4b00*/  UIADD3 UR16, UPT, UPT, UR6, 0x4, URZ ;  /* 0x0000000406107890 */ /* 0x000fe4000fffe0ff */
[----:B------:R-:W-:Y:S01]  /*4b10*/  UIADD3 UR12, UPT, UPT, UR6, 0x6, URZ ;  /* 0x00000006060c7890 */ /* 0x000fe2000fffe0ff */
[----:B------:R2:W3:Y:S01]  /*4b20*/  @P0 SYNCS.PHASECHK.TRANS64.TRYWAIT P1, [UR4], R0 ;  /* 0x00000000ff0005a7 */ /* 0x0004e20008021104 */
[----:B------:R-:W-:Y:S02]  /*4b30*/  ULEA UR4, UR10, UR52, 0xa ;  /* 0x000000340a047291 */ /* 0x000fe4000f8e50ff */
[----:B------:R-:W-:Y:S02]  /*4b40*/  UIADD3 UR30, UPT, UPT, UR7, 0x48, URZ ;  /* 0x00000048071e7890 */ /* 0x000fe4000fffe0ff */
[----:B------:R-:W-:Y:S02]  /*4b50*/  UIADD3 UR18, UPT, UPT, UR4, 0x2, URZ ;  /* 0x0000000204127890 */ /* 0x000fe4000fffe0ff */
[----:B------:R-:W-:Y:S02]  /*4b60*/  UIADD3 UR14, UPT, UPT, UR4, 0x4, URZ ;  /* 0x00000004040e7890 */ /* 0x000fe4000fffe0ff */
[----:B------:R-:W-:Y:S02]  /*4b70*/  UIADD3 UR8, UPT, UPT, UR4, 0x6, URZ ;  /* 0x0000000604087890 */ /* 0x000fe4000fffe0ff */
[----:B------:R-:W-:Y:S02]  /*4b80*/  UIADD3 UR27, UPT, UPT, UR27, 0x1, URZ ;  /* 0x000000011b1b7890 */ /* 0x000fe4000fffe0ff */
[----:B------:R-:W-:Y:S01]  /*4b90*/  UIADD3 UR28, UPT, UPT, UR28, -0x1, URZ ;  /* 0xffffffff1c1c7890 */ /* 0x000fe2000fffe0ff */
[----:B------:R-:W-:Y:S01]  /*4ba0*/  UMOV UR25, 0x4008 ;  /* 0x0000400800197882 */ /* 0x000fe20000000000 */
[----:B------:R-:W-:Y:S01]  /*4bb0*/  UMOV UR23, 0x4008 ;  /* 0x0000400800177882 */ /* 0x000fe20000000000 */
[----:B------:R2:W-:Y:S01]  /*4bc0*/  UTCCP.T.S.2CTA.4x32dp128bit tmem[UR32+0x80], gdesc[UR24] ;  /* 0x00008018200079e7 */ /* 0x0005e20009300000 */
[----:B------:R2:W-:Y:S01]  /*4bd0*/  UTCCP.T.S.2CTA.4x32dp128bit tmem[UR32+0x84], gdesc[UR22] ;  /* 0x00008416200079e7 */ /* 0x0005e20009300000 */
[----:B------:R-:W-:Y:S01]  /*4be0*/  UMOV UR7, 0x40004040 ;  /* 0x4000404000077882 */ /* 0x000fe20000000000 */
[----:B------:R-:W-:Y:S01]  /*4bf0*/  UMOV UR5, 0x40004040 ;  /* 0x4000404000057882 */ /* 0x000fe20000000000 */
[----:B------:R-:W-:Y:S01]  /*4c00*/  UMOV UR21, 0x40004040 ;  /* 0x4000404000157882 */ /* 0x000fe20000000000 */
[----:B------:R2:W-:Y:S01]  /*4c10*/  UTCQMMA.2CTA gdesc[UR4], gdesc[UR6], tmem[UR11], tmem[UR40], idesc[UR41], tmem[UR42], UP0 ;  /* 0x002a280604007dea */ /* 0x0005e2000820030b */
[----:B------:R-:W-:Y:S01]  /*4c20*/  UISETP.NE.AND UP0, UPT, UR27, UR33, UPT ;  /* 0x000000211b00728c */ /* 0x000fe2000bf05270 */
[----:B------:R-:W-:Y:S01]  /*4c30*/  UMOV UR19, 0x40004040 ;  /* 0x4000404000137882 */ /* 0x000fe20000000000 */
[----:B------:R-:W-:Y:S01]  /*4c40*/  UMOV UR17, 0x40004040 ;  /* 0x4000404000117882 */ /* 0x000fe20000000000 */
[----:B------:R2:W-:Y:S01]  /*4c50*/  UTCQMMA.2CTA gdesc[UR18], gdesc[UR20], tmem[UR11], tmem[UR38], idesc[UR39], tmem[UR50], UPT ;  /* 0x0032261412007dea */ /* 0x0005e2000ba0030b */
[----:B------:R-:W-:Y:S01]  /*4c60*/  UMOV UR15, 0x40004040 ;  /* 0x40004040000f7882 */ /* 0x000fe20000000000 */
[----:B------:R-:W-:Y:S01]  /*4c70*/  UMOV UR13, 0x40004040 ;  /* 0x40004040000d7882 */ /* 0x000fe20000000000 */
[----:B------:R2:W-:Y:S01]  /*4c80*/  UTCQMMA.2CTA gdesc[UR14], gdesc[UR16], tmem[UR11], tmem[UR36], idesc[UR37], tmem[UR48], UPT ;  /* 0x003024100e007dea */ /* 0x0005e2000ba0030b */
[----:B------:R-:W-:Y:S01]  /*4c90*/  UMOV UR9, 0x40004040 ;  /* 0x4000404000097882 */ /* 0x000fe20000000000 */
[----:B------:R-:W-:Y:S01]  /*4ca0*/  UMOV UR26, 0x1 ;  /* 0x00000001001a7882 */ /* 0x000fe20000000000 */
[----:B------:R2:W-:Y:S01]  /*4cb0*/  UTCQMMA.2CTA gdesc[UR8], gdesc[UR12], tmem[UR11], tmem[UR34], idesc[UR35], tmem[UR46], UPT ;  /* 0x002e220c08007dea */ /* 0x0005e2000ba0030b */
[----:B------:R2:W-:Y:S01]  /*4cc0*/  UTCBAR.2CTA.MULTICAST [UR30], URZ, UR44 ;  /* 0x000000ff1e0073e9 */ /* 0x0005e2000820082c */
[----:B------:R-:W-:Y:S01]  /*4cd0*/  UMOV UR10, UR29 ;  /* 0x0000001d000a7c82 */ /* 0x000fe20008000000 */
[----:B------:R-:W-:Y:S05]  /*4ce0*/  BRA.U UP0, `(.L_x_85) ;  /* 0xfffffffd00347547 */ /* 0x000fea000b83ffff */
.L_x_82:
[----:B--2---:R-:W-:Y:S01]  /*4cf0*/  UIADD3 UR4, UPT, UPT, UR57, 0xf0, URZ ;  /* 0x000000f039047890 */ /* 0x004fe2000fffe0ff */
[----:B------:R-:W-:-:S08]  /*4d00*/  UMOV UR27, UR33 ;  /* 0x00000021001b7c82 */ /* 0x000fd00008000000 */
[----:B------:R2:W-:Y:S01]  /*4d10*/  UTCBAR.2CTA.MULTICAST [UR4], URZ, UR63 ;  /* 0x000000ff040073e9 */ /* 0x0005e2000820083f */
[----:B------:R-:W-:Y:S02]  /*4d20*/  NOP ;  /* 0x0000000000007918 */ /* 0x000fe40000000000 */
.L_x_80:
[----:B------:R-:W-:Y:S01]  /*4d30*/  R2UR UR5, R86 ;  /* 0x00000000560572ca */ /* 0x000fe200000e0000 */
[----:B--2---:R-:W-:Y:S01]  /*4d40*/  UIADD3 UR4, UPT, UPT, UR59, 0x1, URZ ;  /* 0x000000013b047890 */ /* 0x004fe2000fffe0ff */
[----:B------:R-:W-:-:S03]  /*4d50*/  ISETP.NE.AND P0, PT, R9, 0x2, PT ;  /* 0x000000020900780c */ /* 0x000fc60003f05270 */
[----:B------:R-:W-:Y:S01]  /*4d60*/  UISETP.NE.AND UP0, UPT, UR4, 0x2, UPT ;  /* 0x000000020400788c */ /* 0x000fe2000bf05270 */
[----:B-1----:R-:W-:Y:S02]  /*4d70*/  SEL R5, RZ, 0x1, P0 ;  /* 0x00000001ff057807 */ /* 0x002fe40000000000 */
[----:B------:R-:W-:Y:S01]  /*4d80*/  SEL R9, R9, RZ, P0 ;  /* 0x000000ff09097207 */ /* 0x000fe20000000000 */
[----:B------:R-:W-:Y:S01]  /*4d90*/  USEL UR59, UR4, URZ, UP0 ;  /* 0x000000ff043b7287 */ /* 0x000fe20008000000 */
[----:B------:R-:W-:-:S03]  /*4da0*/  LOP3.LUT R8, R8, R5, RZ, 0x3c, !PT ;  /* 0x0000000508087212 */ /* 0x000fc600078e3cff */
[----:B------:R-:W-:Y:S02]  /*4db0*/  UIADD3 UR26, UPT, UPT, UR56, UR5, URZ ;  /* 0x00000005381a7290 */ /* 0x000fe4000fffe0ff */
[----:B------:R-:W-:-:S06]  /*4dc0*/  USEL UR5, URZ, 0x1, UP0 ;  /* 0x00000001ff057887 */ /* 0x000fcc0008000000 */
[----:B------:R-:W-:Y:S01]  /*4dd0*/  LOP3.LUT R10, R10, UR5, RZ, 0x3c, !PT ;  /* 0x000000050a0a7c12 */ /* 0x000fe2000f8e3cff */
[----:B------:R-:W-:Y:S06]  /*4de0*/  BRA.U UP2, `(.L_x_86) ;  /* 0xfffffff102bc7547 */ /* 0x000fec000b83ffff */
[----:B------:R-:W1:Y:S01]  /*4df0*/  S2UR UR8, SR_CgaCtaId ;  /* 0x00000000000879c3 */ /* 0x000e620000008800 */
[----:B------:R-:W-:Y:S01]  /*4e00*/  ELECT P0, URZ, PT ;  /* 0x0000000000ff782f */ /* 0x000fe20003800000 */
[----:B------:R-:W-:Y:S01]  /*4e10*/  HFMA2 R0, -RZ, RZ, 0, 5.9604644775390625e-08 ;  /* 0x00000001ff007431 */ /* 0x000fe200000001ff */
[----:B------:R-:W-:-:S05]  /*4e20*/  UMOV UR4, 0x40 ;  /* 0x0000004000047882 */ /* 0x000fca0000000000 */
[----:B------:R-:W-:Y:S01]  /*4e30*/  UVIRTCOUNT.DEALLOC.SMPOOL 0x80 ;  /* 0x000000800000784c */ /* 0x000fe20000000000 */
[----:B------:R-:W-:Y:S02]  /*4e40*/  UISETP.NE.AND UP0, UPT, UR71, URZ, UPT ;  /* 0x000000ff4700728c */ /* 0x000fe4000bf05270 */
[----:B-1----:R-:W-:-:S09]  /*4e50*/  ULEA UR8, UR8, UR4, 0x18 ;  /* 0x0000000408087291 */ /* 0x002fd2000f8ec0ff */
[----:B------:R1:W-:Y:S01]  /*4e60*/  @P0 STS.U8 [UR8+0x1c], R0 ;  /* 0x00001c00ff000988 */ /* 0x0003e20008000008 */
[----:B------:R-:W-:Y:S05]  /*4e70*/  BRA.U UP0, `(.L_x_87) ;  /* 0x0000000100587547 */ /* 0x000fea000b800000 */
[----:B------:R-:W-:Y:S01]  /*4e80*/  UIADD3 UR5, UPT, UPT, UR31, 0x100, URZ ;  /* 0x000001001f057890 */ /* 0x000fe2000fffe0ff */
[----:B------:R-:W-:-:S03]  /*4e90*/  SHF.L.U32 R3, R10, 0x1f, RZ ;  /* 0x0000001f0a037819 */ /* 0x000fc600000006ff */
[----:B------:R-:W-:-:S09]  /*4ea0*/  ULEA UR4, UR59, UR5, 0x3 ;  /* 0x000000053b047291 */ /* 0x000fd2000f8e18ff */
[----:B------:R-:W2:Y:S02]  /*4eb0*/  SYNCS.PHASECHK.TRANS64.TRYWAIT P0, [UR4], R3 ;  /* 0x00000003ff0075a7 */ /* 0x000ea40008001104 */
[----:B--2---:R-:W-:Y:S05]  /*4ec0*/  @!P0 BRA `(.L_x_88) ;  /* 0x0000004800d88947 */ /* 0x004fea0003800000 */
.L_x_176:
[----:B------:R-:W-:-:S04]  /*4ed0*/  UIADD3 UR4, UPT, UPT, UR59, 0x1, URZ ;  /* 0x000000013b047890 */ /* 0x000fc8000fffe0ff */
[----:B------:R-:W-:-:S04]  /*4ee0*/  UISETP.NE.AND UP1, UPT, UR4, 0x2, UPT ;  /* 0x000000020400788c */ /* 0x000fc8000bf25270 */
[----:B------:R-:W-:Y:S02]  /*4ef0*/  USEL UR6, URZ, 0x1, UP1 ;  /* 0x00000001ff067887 */ /* 0x000fe40008800000 */
[----:B------:R-:W-:-:S04]  /*4f00*/  USEL UR4, UR4, URZ, UP1 ;  /* 0x000000ff04047287 */ /* 0x000fc80008800000 */
[----:B------:R-:W-:Y:S01]  /*4f10*/  ULEA UR4, UR4, UR5, 0x3 ;  /* 0x0000000504047291 */ /* 0x000fe2000f8e18ff */
[----:B-1----:R-:W-:-:S04]  /*4f20*/  LOP3.LUT R3, R10, UR6, RZ, 0x3c, !PT ;  /* 0x000000060a037c12 */ /* 0x002fc8000f8e3cff */
[----:B------:R-:W-:Y:S01]  /*4f30*/  SHF.L.U32 R3, R3, 0x1f, RZ ;  /* 0x0000001f03037819 */ /* 0x000fe200000006ff */
[----:B------:R-:W-:-:S04]  /*4f40*/  IMAD.U32 R0, RZ, RZ, UR4 ;  /* 0x00000004ff007e24 */ /* 0x000fc8000f8e00ff */
[----:B------:R1:W2:Y:S03]  /*4f50*/  SYNCS.PHASECHK.TRANS64.TRYWAIT P0, [R0+URZ], R3 ;  /* 0x00000003000075a7 */ /* 0x0002a600080011ff */
[----:B--2---:R-:W-:Y:S05]  /*4f60*/  @!P0 NANOSLEEP.SYNCS 0x989680 ;  /* 0x009896800000895d */ /* 0x004fea0003900000 */
[----:B------:R-:W2:Y:S02]  /*4f70*/  @!P0 SYNCS.PHASECHK.TRANS64 P0, [R0+URZ], R3 ;  /* 0x00000003000085a7 */ /* 0x000ea400080010ff */
[----:B--2---:R-:W-:Y:S05]  /*4f80*/  @P0 BRA `(.L_x_89) ;  /* 0x0000000000200947 */ /* 0x004fea0003800000 */
.L_x_90:
[----:B--2---:R2:W4:Y:S02]  /*4f90*/  SYNCS.PHASECHK.TRANS64.TRYWAIT P0, [R0+URZ], R3 ;  /* 0x00000003000075a7 */ /* 0x00452400080011ff */
[----:B----4-:R-:W-:Y:S05]  /*4fa0*/  @!P0 NANOSLEEP.SYNCS 0x989680 ;  /* 0x009896800000895d */ /* 0x010fea0003900000 */
[----:B------:R-:W4:Y:S02]  /*4fb0*/  @!P0 SYNCS.PHASECHK.TRANS64 P0, [R0+URZ], R3 ;  /* 0x00000003000085a7 */ /* 0x000f2400080010ff */
[----:B----4-:R-:W-:Y:S05]  /*4fc0*/  @!P0 BRA `(.L_x_90) ;  /* 0xfffffffc00f08947 */ /* 0x010fea000383ffff */
[----:B------:R-:W-:Y:S05]  /*4fd0*/  BRA `(.L_x_89) ;  /* 0x00000000000c7947 */ /* 0x000fea0003800000 */
.L_x_87:
[----:B------:R-:W-:-:S04]  /*4fe0*/  UIADD3 UR4, UPT, UPT, UR31, 0x130, URZ ;  /* 0x000001301f047890 */ /* 0x000fc8000fffe0ff */
[----:B------:R-:W-:-:S09]  /*4ff0*/  UPRMT UR4, UR70, 0x654, UR4 ;  /* 0x0000065446047896 */ /* 0x000fd20008000004 */
[----:B------:R-:W-:Y:S03]  /*5000*/  SYNCS.ARRIVE.TRANS64.RED.A1T0 RZ, [UR4], RZ ;  /* 0x000000ffffff79a7 */ /* 0x000fe60008100404 */
.L_x_89:
[----:B-12---:R-:W-:Y:S01]  /*5010*/  SHF.L.U32 R3, RZ, 0x1f, RZ ;  /* 0x0000001fff037819 */ /* 0x006fe200000006ff */
[----:B------:R-:W-:Y:S01]  /*5020*/  UIADD3 UR4, UPT, UPT, UR31, 0x130, URZ ;  /* 0x000001301f047890 */ /* 0x000fe2000fffe0ff */
[----:B------:R-:W-:Y:S02]  /*5030*/  PLOP3.LUT P0, PT, PT, PT, UP0, 0x80, 0x8 ;  /* 0x000000000008781c */ /* 0x000fe40003f0f008 */
[----:B---3--:R-:W1:Y:S02]  /*5040*/  SYNCS.PHASECHK.TRANS64.TRYWAIT P1, [UR31+0x130], R3 ;  /* 0x00013003ff0075a7 */ /* 0x008e64000802111f */
[----:B-1----:R-:W-:Y:S09]  /*5050*/  @!P1 BRA `(.L_x_91) ;  /* 0x00000048008c9947 */ /* 0x002ff20003800000 */
.L_x_178:
[----:B------:R-:W-:Y:S01]  /*5060*/  @!UP0 UPRMT UR4, UR70, 0x654, UR4 ;  /* 0x0000065446048896 */ /* 0x000fe20008000004 */
[----:B------:R-:W-:Y:S01]  /*5070*/  UMOV UR5, 0xffff ;  /* 0x0000ffff00057882 */ /* 0x000fe20000000000 */
[----:B------:R-:W-:-:S07]  /*5080*/  UMOV UR6, 0x1 ;  /* 0x0000000100067882 */ /* 0x000fce0000000000 */
[----:B------:R-:W-:Y:S01]  /*5090*/  @!P0 SYNCS.ARRIVE.TRANS64.RED.A1T0 RZ, [UR4], RZ ;  /* 0x000000ffffff89a7 */ /* 0x000fe20008100404 */
[----:B------:R-:W-:Y:S01]  /*50a0*/  NOP ;  /* 0x0000000000007918 */ /* 0x000fe20000000000 */
[----:B-1----:R-:W1:Y:S01]  /*50b0*/  LDS R0, [UR8+0x14] ;  /* 0x00001408ff007984 */ /* 0x002e620008000800 */
[----:B------:R-:W-:-:S04]  /*50c0*/  ULOP3.LUT UR4, UR32, 0xffff, URZ, 0xc0, !UPT ;  /* 0x0000ffff20047892 */ /* 0x000fc8000f8ec0ff */
[----:B------:R-:W-:-:S04]  /*50d0*/  USHF.R.U32.HI UR4, URZ, 0x5, UR4 ;  /* 0x00000005ff047899 */ /* 0x000fc80008011604 */
[----:B------:R-:W-:Y:S02]  /*50e0*/  USHF.L.U32 UR5, UR5, UR4, URZ ;  /* 0x0000000405057299 */ /* 0x000fe400080006ff */
[----:B------:R-:W-:-:S04]  /*50f0*/  USHF.L.U32 UR4, UR6, UR4, URZ ;  /* 0x0000000406047299 */ /* 0x000fc800080006ff */
[----:B-1----:R-:W-:-:S04]  /*5100*/  LOP3.LUT R0, R0, UR5, RZ, 0xc0, !PT ;  /* 0x0000000500007c12 */ /* 0x002fc8000f8ec0ff */
[----:B------:R-:W-:-:S13]  /*5110*/  ISETP.NE.AND P0, PT, R0, UR5, PT ;  /* 0x0000000500007c0c */ /* 0x000fda000bf05270 */
[----:B------:R-:W-:Y:S05]  /*5120*/  @P0 BRA `(.L_x_92) ;  /* 0x0000000000580947 */ /* 0x000fea0003800000 */
[----:B------:R-:W1:Y:S02]  /*5130*/  LDS R0, [UR8+0x18] ;  /* 0x00001808ff007984 */ /* 0x000e640008000800 */
[----:B-1----:R-:W-:-:S04]  /*5140*/  LOP3.LUT R0, R0, UR4, RZ, 0xc0, !PT ;  /* 0x0000000400007c12 */ /* 0x002fc8000f8ec0ff */
[----:B------:R-:W-:-:S13]  /*5150*/  ISETP.NE.AND P0, PT, R0, UR4, PT ;  /* 0x0000000400007c0c */ /* 0x000fda000bf05270 */
[----:B------:R-:W-:Y:S05]  /*5160*/  @P0 BRA `(.L_x_93) ;  /* 0x00000000003c0947 */ /* 0x000fea0003800000 */
[----:B------:R-:W1:Y:S01]  /*5170*/  S2R R2, SR_LANEID ;  /* 0x0000000000027919 */ /* 0x000e620000000000 */
[----:B------:R-:W-:Y:S01]  /*5180*/  ULOP3.LUT UR5, URZ, UR5, URZ, 0x33, !UPT ;  /* 0x00000005ff057292 */ /* 0x000fe2000f8e33ff */
[----:B------:R-:W-:Y:S01]  /*5190*/  LOP3.LUT R4, RZ, UR4, RZ, 0x33, !PT ;  /* 0x00000004ff047c12 */ /* 0x000fe2000f8e33ff */
[----:B------:R-:W-:Y:S02]  /*51a0*/  VOTEU.ANY UR4, UPT, PT ;  /* 0x0000000000047886 */ /* 0x000fe400038e0100 */
[----:B------:R-:W-:Y:S01]  /*51b0*/  UFLO.U32 UR4, UR4 ;  /* 0x00000004000472bd */ /* 0x000fe200080e0000 */
[----:B------:R-:W2:Y:S01]  /*51c0*/  REDUX UR6, R4 ;  /* 0x00000000040673c4 */ /* 0x000ea20000000000 */
[----:B------:R-:W-:-:S06]  /*51d0*/  IMAD.U32 R0, RZ, RZ, UR5 ;  /* 0x00000005ff007e24 */ /* 0x000fcc000f8e00ff */
[----:B------:R3:W-:Y:S01]  /*51e0*/  UTCATOMSWS.AND URZ, UR5 ;  /* 0x0000000500ff79e3 */ /* 0x0007e20008000000 */
[----:B------:R-:W4:Y:S01]  /*51f0*/  REDUX UR7, R0 ;  /* 0x00000000000773c4 */ /* 0x000f220000000000 */
[----:B-1----:R-:W-:Y:S01]  /*5200*/  ISETP.EQ.U32.AND P0, PT, R2, UR4, PT ;  /* 0x0000000402007c0c */ /* 0x002fe2000bf02070 */
[----:B--2---:R-:W-:Y:S01]  /*5210*/  IMAD.U32 R2, RZ, RZ, UR6 ;  /* 0x00000006ff027e24 */ /* 0x004fe2000f8e00ff */
[----:B----4-:R-:W-:-:S11]  /*5220*/  MOV R3, UR7 ;  /* 0x0000000700037c02 */ /* 0x010fd60008000f00 */
[----:B------:R3:W-:Y:S04]  /*5230*/  @P0 ATOMS.AND RZ, [UR8+0x14], R3 ;  /* 0x00001403ffff098c */ /* 0x0007e8000a800008 */
[----:B------:R3:W-:Y:S01]  /*5240*/  @P0 ATOMS.AND RZ, [UR8+0x18], R2 ;  /* 0x00001802ffff098c */ /* 0x0007e2000a800008 */
[----:B------:R-:W-:Y:S05]  /*5250*/  BRA `(.L_x_94) ;  /* 0x0000000000147947 */ /* 0x000fea0003800000 */
.L_x_93:
[----:B------:R-:W-:Y:S02]  /*5260*/  MOV R2, 0x5280 ;  /* 0x0000528000027802 */ /* 0x000fe40000000f00 */
[----:B-----5:R-:W-:Y:S05]  /*5270*/  CALL.REL.NOINC `($__internal_0_$__cuda_sm10x_tcgen05_guardrail_trap_col_being_dealloced_not_returned_by_alloc) ;  /* 0x0000004800f87944 */ /* 0x020fea0003c00000 */
[----:B------:R-:W-:Y:S05]  /*5280*/  BRA `(.L_x_94) ;  /* 0x0000000000087947 */ /* 0x000fea0003800000 */
.L_x_92:
[----:B------:R-:W-:Y:S02]  /*5290*/  MOV R2, 0x52b0 ;  /* 0x000052b000027802 */ /* 0x000fe40000000f00 */
[----:B-----5:R-:W-:Y:S05]  /*52a0*/  CALL.REL.NOINC `($__internal_2_$__cuda_sm10x_tcgen05_guardrail_trap_unallocated_columns_being_dealloced) ;  /* 0x0000004c00047944 */ /* 0x020fea0003c00000 */
.L_x_94:
[----:B------:R-:W-:Y:S01]  /*52b0*/  NOP ;  /* 0x0000000000007918 */ /* 0x000fe20000000000 */
[----:B---3--:R-:W-:Y:S05]  /*52c0*/  EXIT ;  /* 0x000000000000794d */ /* 0x008fea0003800000 */
.L_x_65:
[----:B------:R-:W-:-:S09]  /*52d0*/  UISETP.NE.OR UP0, UPT, UR20, 0x3, !UP4 ;  /* 0x000000031400788c */ /* 0x000fd2000e705670 */
[----:B------:R-:W-:Y:S05]  /*52e0*/  BRA.U UP0, `(.L_x_95) ;  /* 0x00000011002c7547 */ /* 0x000fea000b800000 */
[----:B------:R-:W2:Y:S01]  /*52f0*/  LDCU.64 UR4, c[0x0][0xc88] ;  /* 0x00019100ff0477ac */ /* 0x000ea20008000a00 */
[----:B------:R-:W3:Y:S01]  /*5300*/  S2UR UR6, SR_CgaCtaId ;  /* 0x00000000000679c3 */ /* 0x000ee20000008800 */
[----:B------:R-:W-:Y:S02]  /*5310*/  HFMA2 R9, -RZ, RZ, 0, 0 ;  /* 0x00000000ff097431 */ /* 0x000fe400000001ff */
[----:B------:R-:W-:Y:S01]  /*5320*/  IMAD.MOV.U32 R11, RZ, RZ, 0x1 ;  /* 0x00000001ff0b7424 */ /* 0x000fe200078e00ff */
[----:B------:R-:W4:Y:S01]  /*5330*/  LDCU UR37, c[0x0][0x370] ;  /* 0x00006e00ff2577ac */ /* 0x000f220008000800 */
[----:B------:R-:W-:Y:S01]  /*5340*/  IMAD.MOV.U32 R10, RZ, RZ, RZ ;  /* 0x000000ffff0a7224 */ /* 0x000fe200078e00ff */
[----:B------:R-:W-:Y:S01]  /*5350*/  MOV R3, 0x2000 ;  /* 0x0000200000037802 */ /* 0x000fe20000000f00 */
[----:B------:R-:W1:Y:S01]  /*5360*/  LDCU.128 UR32, c[0x0][0xf10] ;  /* 0x0001e200ff2077ac */ /* 0x000e620008000c00 */
[----:B------:R-:W4:Y:S01]  /*5370*/  LDC.64 R12, c[0x0][0x348] ;  /* 0x0000d200ff0c7b82 */ /* 0x000f220000000a00 */
[----:B------:R-:W1:Y:S01]  /*5380*/  LDCU UR29, c[0x0][0x374] ;  /* 0x00006e80ff1d77ac */ /* 0x000e620008000800 */
[----:B------:R-:W4:Y:S01]  /*5390*/  LDCU.64 UR30, c[0x0][0xc90] ;  /* 0x00019200ff1e77ac */ /* 0x000f220008000a00 */
[----:B--2---:R-:W-:Y:S01]  /*53a0*/  UISETP.NE.U32.AND UP0, UPT, UR4, URZ, UPT ;  /* 0x000000ff0400728c */ /* 0x004fe2000bf05070 */
[----:B------:R-:W2:Y:S01]  /*53b0*/  LDCU UR15, c[0x0][0xf0c] ;  /* 0x0001e180ff0f77ac */ /* 0x000ea20008000800 */
[----:B------:R-:W2:Y:S01]  /*53c0*/  LDCU UR41, c[0x0][0xf20] ;  /* 0x0001e400ff2977ac */ /* 0x000ea20008000800 */
[----:B------:R-:W2:Y:S01]  /*53d0*/  LDCU UR4, c[0x0][0xf30] ;  /* 0x0001e600ff0477ac */ /* 0x000ea20008000800 */
[----:B------:R-:W-:Y:S01]  /*53e0*/  UMOV UR24, 0x400 ;  /* 0x0000040000187882 */ /* 0x000fe20000000000 */
[----:B-1----:R-:W-:-:S02]  /*53f0*/  UIMAD.WIDE.U32 UR8, UR29, UR35, URZ ;  /* 0x000000231d0872a5 */ /* 0x002fc4000f8e00ff */
[----:B---3--:R-:W-:Y:S02]  /*5400*/  ULEA UR24, UR6, UR24, 0x18 ;  /* 0x0000001806187291 */ /* 0x008fe4000f8ec0ff */
[----:B----4-:R-:W-:Y:S02]  /*5410*/  UIMAD.WIDE.U32 UR6, UR37, UR32, URZ ;  /* 0x00000020250672a5 */ /* 0x010fe4000f8e00ff */
[----:B------:R-:W-:Y:S02]  /*5420*/  UISETP.NE.U32.AND UP6, UPT, UR30, URZ, UPT ;  /* 0x000000ff1e00728c */ /* 0x000fe4000bfc5070 */
[----:B------:R-:W-:Y:S02]  /*5430*/  UISETP.NE.AND.EX UP5, UPT, UR5, URZ, UPT, UP0 ;  /* 0x000000ff0500728c */ /* 0x000fe4000bfa5300 */
[----:B------:R-:W-:Y:S01]  /*5440*/  UISETP.NE.AND UP0, UPT, UR45, 0x1, UPT ;  /* 0x000000012d00788c */ /* 0x000fe2000bf05270 */
[----:B------:R-:W-:Y:S01]  /*5450*/  UMOV UR6, UR7 ;  /* 0x0000000700067c82 */ /* 0x000fe20008000000 */
[----:B------:R-:W-:Y:S01]  /*5460*/  UMOV UR38, UR9 ;  /* 0x0000000900267c82 */ /* 0x000fe20008000000 */
[----:B--2---:R-:W-:Y:S01]  /*5470*/  UISETP.NE.AND UP0, UPT, UR15, 0x1, UPT ;  /* 0x000000010f00788c */ /* 0x004fe2000bf05270 */
[----:B------:R-:W-:Y:S01]  /*5480*/  UMOV UR25, URZ ;  /* 0x000000ff00197c82 */ /* 0x000fe20008000000 */
[----:B------:R-:W-:-:S02]  /*5490*/  UPLOP3.LUT UP4, UPT, UPT, UPT, UPT, 0x40, 0x4 ;  /* 0x000000000004789c */ /* 0x000fc40003f8e870 */
[----:B------:R-:W-:Y:S01]  /*54a0*/  UISETP.GE.AND UP2, UPT, UR45, 0x1, UPT ;  /* 0x000000012d00788c */ /* 0x000fe2000bf46270 */
[----:B------:R-:W1:Y:S01]  /*54b0*/  LDCU.64 UR16, c[0x0][0xf28] ;  /* 0x0001e500ff1077ac */ /* 0x000e620008000a00 */
[----:B------:R-:W-:Y:S02]  /*54c0*/  UISETP.NE.AND.EX UP6, UPT, UR31, URZ, UPT, UP6 ;  /* 0x000000ff1f00728c */ /* 0x000fe4000bfc5360 */
[----:B------:R-:W-:Y:S02]  /*54d0*/  USHF.R.U32.HI UR39, URZ, UR33, UR6 ;  /* 0x00000021ff277299 */ /* 0x000fe40008011606 */
[----:B------:R-:W-:Y:S02]  /*54e0*/  USHF.R.U32.HI UR38, URZ, UR41, UR38 ;  /* 0x00000029ff267299 */ /* 0x000fe40008011626 */
[----:B------:R-:W-:Y:S02]  /*54f0*/  UISETP.NE.AND UP0, UPT, UR34, 0x1, UPT ;  /* 0x000000012200788c */ /* 0x000fe4000bf05270 */
[----:B------:R-:W-:-:S11]  /*5500*/  UISETP.NE.AND UP3, UPT, UR4, 0x1, UPT ;  /* 0x000000010400788c */ /* 0x000fd6000bf65270 */
.L_x_104:
[C---:B------:R-:W-:Y:S02]  /*5510*/  LEA R8, R10.reuse, UR24, 0x3 ;  /* 0x000000180a087c11 */ /* 0x040fe4000f8e18ff */
[----:B------:R-:W-:Y:S02]  /*5520*/  SHF.L.U32 R5, R9, 0x1f, RZ ;  /* 0x0000001f09057819 */ /* 0x000fe400000006ff */
[----:B------:R-:W-:Y:S02]  /*5530*/  LEA R6, R10, UR24, 0x4 ;  /* 0x000000180a067c11 */ /* 0x000fe4000f8e20ff */
[----:B--2---:R-:W2:Y:S02]  /*5540*/  SYNCS.PHASECHK.TRANS64.TRYWAIT P0, [R8+URZ+0xd0], R5 ;  /* 0x0000d005080075a7 */ /* 0x004ea400080011ff */
[----:B--2---:R-:W-:Y:S05]  /*5550*/  @!P0 BRA `(.L_x_96) ;  /* 0x0000004400648947 */ /* 0x004fea0003800000 */
.L_x_179:
[----:B--2---:R-:W2:Y:S01]  /*5560*/  LDS.128 R4, [R6+0x140] ;  /* 0x0001400006047984 */ /* 0x004ea20000000c00 */
[----:B------:R-:W-:Y:S01]  /*5570*/  UISETP.GE.AND UP0, UPT, UR45, 0x1, UPT ;  /* 0x000000012d00788c */ /* 0x000fe2000bf06270 */
[----:B------:R-:W-:Y:S01]  /*5580*/  @!PT LDS RZ, [RZ] ;  /* 0x00000000fffff984 */ /* 0x000fe20000000800 */
[----:B------:R-:W-:Y:S01]  /*5590*/  @!PT LDS RZ, [RZ] ;  /* 0x00000000fffff984 */ /* 0x000fe20000000800 */
[----:B------:R-:W-:Y:S01]  /*55a0*/  @!PT LDS RZ, [RZ] ;  /* 0x00000000fffff984 */ /* 0x000fe20000000800 */
[----:B------:R-:W-:Y:S01]  /*55b0*/  @!PT LDS RZ, [RZ] ;  /* 0x00000000fffff984 */ /* 0x000fe20000000800 */
[----:B------:R3:W-:Y:S06]  /*55c0*/  MEMBAR.ALL.CTA ;  /* 0x0000000000007992 */ /* 0x0007ec0000008000 */
[----:B---3--:R-:W3:Y:S01]  /*55d0*/  FENCE.VIEW.ASYNC.S ;  /* 0x00000000000073c6 */ /* 0x008ee20000000000 */
[----:B--2---:R-:W-:Y:S11]  /*55e0*/  LOP3.LUT P0, RZ, R6, 0x1, RZ, 0xc0, !PT ;  /* 0x0000000106ff7812 */ /* 0x004ff6000780c0ff */
[----:B------:R-:W-:Y:S02]  /*55f0*/  @!UPT UIADD3 URZ, UPT, UPT, URZ, URZ, URZ ;  /* 0x000000fffffff290 */ /* 0x000fe4000fffe0ff */
[----:B---3--:R-:W-:Y:S01]  /*5600*/  VOTEU.ANY UP2, P0 ;  /* 0x0000000000ff7886 */ /* 0x008fe20000040100 */
[----:B------:R-:W-:Y:S11]  /*5610*/  PLOP3.LUT P0, PT, PT, PT, UP2, 0x80, 0x8 ;  /* 0x000000000008781c */ /* 0x000ff60003f0f028 */
[----:B------:R-:W-:Y:S02]  /*5620*/  @!UPT UIADD3 URZ, UPT, UPT, URZ, URZ, URZ ;  /* 0x000000fffffff290 */ /* 0x000fe4000fffe0ff */
[----:B------:R-:W-:Y:S02]  /*5630*/  @P0 SHF.R.U32.HI R0, RZ, 0x10, R5 ;  /* 0x00000010ff000819 */ /* 0x000fe40000011605 */
[----:B------:R-:W-:Y:S02]  /*5640*/  @P0 MOV R2, R4 ;  /* 0x0000000400020202 */ /* 0x000fe40000000f00 */
[----:B------:R-:W-:Y:S01]  /*5650*/  @P0 R2UR UR4, R0 ;  /* 0x00000000000402ca */ /* 0x000fe200000e0000 */
[----:B------:R-:W-:Y:S01]  /*5660*/  VIADD R0, R8, 0xe0 ;  /* 0x000000e008007836 */ /* 0x000fe20000000000 */
[----:B------:R-:W-:Y:S02]  /*5670*/  @P0 LOP3.LUT R4, R5, 0xffff, RZ, 0xc0, !PT ;  /* 0x0000ffff05040812 */ /* 0x000fe400078ec0ff */
[----:B------:R-:W-:Y:S02]  /*5680*/  @P0 R2UR UR6, R2 ;  /* 0x00000000020602ca */ /* 0x000fe400000e0000 */
[----:B------:R-:W-:Y:S02]  /*5690*/  PRMT R0, RZ, 0x654, R0 ;  /* 0x00000654ff007816 */ /* 0x000fe40000000000 */
[----:B------:R-:W-:Y:S02]  /*56a0*/  @P0 R2UR UR5, R4 ;  /* 0x00000000040502ca */ /* 0x000fe400000e0000 */
[----:B------:R2:W-:Y:S03]  /*56b0*/  SYNCS.ARRIVE.TRANS64.RED.A1T0 RZ, [R0+URZ], RZ ;  /* 0x000000ff00ff79a7 */ /* 0x0005e600081004ff */
[----:B------:R-:W-:Y:S04]  /*56c0*/  @UP2 UMOV UR28, UR4 ;  /* 0x00000004001c2c82 */ /* 0x000fe80008000000 */
[----:B------:R-:W-:Y:S04]  /*56d0*/  @UP2 UMOV UR14, UR6 ;  /* 0x00000006000e2c82 */ /* 0x000fe80008000000 */
[----:B------:R-:W-:Y:S01]  /*56e0*/  @UP2 UMOV UR13, UR5 ;  /* 0x00000005000d2c82 */ /* 0x000fe20008000000 */
[----:B------:R-:W-:Y:S05]  /*56f0*/  BRA.U !UP0, `(.L_x_97) ;  /* 0x0000000108c07547 */ /* 0x000fea000b800000 */
[----:B------:R-:W-:Y:S02]  /*5700*/  UIMAD.WIDE.U32 UR8, UR13, UR35, URZ ;  /* 0x000000230d0872a5 */ /* 0x000fe4000f8e00ff */
[----:B------:R-:W-:Y:S02]  /*5710*/  UP2UR UR12, UPR, URZ, 0x4 ;  /* 0x00000004ff0c7883 */ /* 0x000fe40008000000 */
[----:B------:R-:W-:Y:S02]  /*5720*/  UISETP.NE.AND UP2, UPT, UR34, 0x1, UPT ;  /* 0x000000012200788c */ /* 0x000fe4000bf45270 */
[----:B------:R-:W-:Y:S02]  /*5730*/  UIMAD.WIDE.U32 UR10, UR14, UR32, URZ ;  /* 0x000000200e0a72a5 */ /* 0x000fe4000f8e00ff */
[----:B------:R-:W-:Y:S02]  /*5740*/  USEL UR4, UR29, UR38, !UP2 ;  /* 0x000000261d047287 */ /* 0x000fe4000d000000 */
[----:B------:R-:W-:Y:S02]  /*5750*/  UISETP.NE.AND UP0, UPT, UR15, 0x1, UPT ;  /* 0x000000010f00788c */ /* 0x000fe4000bf05270 */
[----:B------:R-:W-:Y:S02]  /*5760*/  UP2UR UR22, UPR, URZ, 0x2 ;  /* 0x00000002ff167883 */ /* 0x000fe40008000000 */
[----:B------:R-:W-:Y:S02]  /*5770*/  UISETP.NE.AND UP1, UPT, UR45, 0x1, UPT ;  /* 0x000000012d00788c */ /* 0x000fe4000bf25270 */
[----:B-1----:R-:W-:Y:S02]  /*5780*/  UIMAD.WIDE.U32 UR18, UR4, UR16, URZ ;  /* 0x00000010041272a5 */ /* 0x002fe4000f8e00ff */
[----:B------:R-:W-:Y:S01]  /*5790*/  USEL UR7, UR37, UR39, !UP0 ;  /* 0x0000002725077287 */ /* 0x000fe2000c000000 */
[----:B------:R-:W-:Y:S02]  /*57a0*/  UMOV UR5, UR9 ;  /* 0x0000000900057c82 */ /* 0x000fe40008000000 */
[----:B------:R-:W-:Y:S02]  /*57b0*/  USHF.R.U32.HI UR6, URZ, UR41, UR5 ;  /* 0x00000029ff067299 */ /* 0x000fe40008011605 */
[----:B------:R-:W-:Y:S02]  /*57c0*/  UIMAD.WIDE.U32 UR20, UR7, UR16, URZ ;  /* 0x00000010071472a5 */ /* 0x000fe4000f8e00ff */
[----:B------:R-:W-:Y:S02]  /*57d0*/  USEL UR6, UR13, UR6, !UP2 ;  /* 0x000000060d067287 */ /* 0x000fe4000d000000 */
[----:B------:R-:W-:Y:S01]  /*57e0*/  UISETP.NE.AND UP2, UPT, UR12, URZ, UPT ;  /* 0x000000ff0c00728c */ /* 0x000fe2000bf45270 */
[----:B------:R-:W-:Y:S01]  /*57f0*/  UMOV UR5, UR11 ;  /* 0x0000000b00057c82 */ /* 0x000fe20008000000 */
[----:B------:R-:W-:Y:S02]  /*5800*/  UIMAD.WIDE.U32 UR10, UR6, UR16, URZ ;  /* 0x00000010060a72a5 */ /* 0x000fe4000f8e00ff */
[----:B------:R-:W-:Y:S03]  /*5810*/  USHF.R.U32.HI UR8, URZ, UR33, UR5 ;  /* 0x00000021ff087299 */ /* 0x000fe60008011605 */
[----:B------:R-:W-:Y:S02]  /*5820*/  UMOV UR5, UR19 ;  /* 0x0000001300057c82 */ /* 0x000fe40008000000 */
[----:B------:R-:W-:Y:S03]  /*5830*/  @UP1 USHF.R.U32.HI UR4, URZ, UR17, UR5 ;  /* 0x00000011ff041299 */ /* 0x000fe60008011605 */
[----:B------:R-:W-:Y:S01]  /*5840*/  UMOV UR5, UR21 ;  /* 0x0000001500057c82 */ /* 0x000fe20008000000 */
[----:B------:R-:W-:Y:S02]  /*5850*/  UIMAD UR4, UR45, UR4, URZ ;  /* 0x000000042d0472a4 */ /* 0x000fe4000f8e02ff */
[----:B------:R-:W-:Y:S02]  /*5860*/  @UP1 USHF.R.U32.HI UR7, URZ, UR17, UR5 ;  /* 0x00000011ff071299 */ /* 0x000fe40008011605 */
[----:B------:R-:W-:Y:S02]  /*5870*/  USEL UR5, UR14, UR8, !UP0 ;  /* 0x000000080e057287 */ /* 0x000fe4000c000000 */
[----:B------:R-:W-:Y:S02]  /*5880*/  UIMAD UR8, UR45, UR7, URZ ;  /* 0x000000072d0872a4 */ /* 0x000fe4000f8e02ff */
[----:B------:R-:W-:Y:S03]  /*5890*/  UISETP.GE.AND UP0, UPT, UR6, UR4, UPT ;  /* 0x000000040600728c */ /* 0x000fe6000bf06270 */
[----:B------:R-:W-:Y:S01]  /*58a0*/  UMOV UR4, UR11 ;  /* 0x0000000b00047c82 */ /* 0x000fe20008000000 */
[----:B------:R-:W-:Y:S02]  /*58b0*/  UISETP.GE.OR UP0, UPT, UR5, UR8, UP0 ;  /* 0x000000080500728c */ /* 0x000fe40008706670 */
[----:B------:R-:W-:Y:S02]  /*58c0*/  USHF.R.U32.HI UR4, URZ, UR17, UR4 ;  /* 0x00000011ff047299 */ /* 0x000fe40008011604 */
[----:B------:R-:W-:Y:S02]  /*58d0*/  UIMAD.WIDE.U32 UR8, UR5, UR16, URZ ;  /* 0x00000010050872a5 */ /* 0x000fe4000f8e00ff */
[----:B------:R-:W-:Y:S04]  /*58e0*/  USEL UR10, UR6, UR4, !UP1 ;  /* 0x00000004060a7287 */ /* 0x000fe8000c800000 */
[----:B------:R-:W-:Y:S01]  /*58f0*/  UIADD3 UR11, UPT, UPT, -UR10, URZ, URZ ;  /* 0x000000ff0a0b7290 */ /* 0x000fe2000fffe1ff */
[----:B------:R-:W-:Y:S02]  /*5900*/  @!UP0 UMOV UR4, UR9 ;  /* 0x0000000900048c82 */ /* 0x000fe40008000000 */
[----:B------:R-:W-:Y:S02]  /*5910*/  @!UP0 USHF.R.U32.HI UR4, URZ, UR17, UR4 ;  /* 0x00000011ff048299 */ /* 0x000fe40008011604 */
[----:B------:R-:W-:Y:S02]  /*5920*/  UIMAD UR8, UR45, UR11, UR6 ;  /* 0x0000000b2d0872a4 */ /* 0x000fe4000f8e0206 */
[----:B------:R-:W-:Y:S02]  /*5930*/  @!UP0 USEL UR4, UR5, UR4, !UP1 ;  /* 0x0000000405048287 */ /* 0x000fe4000c800000 */
[----:B------:R-:W-:Y:S02]  /*5940*/  UISETP.NE.AND UP1, UPT, UR22, URZ, UPT ;  /* 0x000000ff1600728c */ /* 0x000fe4000bf25270 */
[----:B------:R-:W-:Y:S02]  /*5950*/  @!UP0 UIMAD UR8, UR7, UR8, UR4 ;  /* 0x00000008070882a4 */ /* 0x000fe4000f8e0204 */
[----:B------:R-:W-:Y:S02]  /*5960*/  @!UP0 UIADD3 UR9, UPT, UPT, UR10, -UR4, URZ ;  /* 0x800000040a098290 */ /* 0x000fe4000fffe0ff */
[----:B------:R-:W-:Y:S02]  /*5970*/  UIADD3 UR4, UPT, UPT, -UR5, URZ, URZ ;  /* 0x000000ff05047290 */ /* 0x000fe4000fffe1ff */
[----:B------:R-:W-:Y:S02]  /*5980*/  UIADD3 UR7, UPT, UPT, -UR6, URZ, URZ ;  /* 0x000000ff06077290 */ /* 0x000fe4000fffe1ff */
[----:B------:R-:W-:Y:S02]  /*5990*/  @!UP0 UIMAD UR6, UR9, UR45, UR5 ;  /* 0x0000002d090682a4 */ /* 0x000fe4000f8e0205 */
[----:B------:R-:W-:Y:S02]  /*59a0*/  UIMAD UR14, UR15, UR4, UR14 ;  /* 0x000000040f0e72a4 */ /* 0x000fe4000f8e020e */
[----:B------:R-:W-:Y:S01]  /*59b0*/  UIMAD UR13, UR34, UR7, UR13 ;  /* 0x00000007220d72a4 */ /* 0x000fe2000f8e020d */
[----:B------:R-:W-:Y:S02]  /*59c0*/  @!UP0 UMOV UR5, UR8 ;  /* 0x0000000800058c82 */ /* 0x000fe40008000000 */
[----:B------:R-:W-:Y:S02]  /*59d0*/  UIMAD UR14, UR5, UR15, UR14 ;  /* 0x0000000f050e72a4 */ /* 0x000fe4000f8e020e */
[----:B------:R-:W-:Y:S11]  /*59e0*/  UIMAD UR13, UR6, UR34, UR13 ;  /* 0x00000022060d72a4 */ /* 0x000ff6000f8e020d */
[----:B------:R-:W-:Y:S01]  /*59f0*/  @!UPT UIADD3 URZ, UPT, UPT, URZ, URZ, URZ ;  /* 0x000000fffffff290 */ /* 0x000fe2000fffe0ff */
.L_x_97:
[----:B------:R-:W3:Y:S01]  /*5a00*/  @!UP3 LDCU.128 UR20, c[0x0][0xf10] ;  /* 0x0001e200ff14b7ac */ /* 0x000ee20008000c00 */
[----:B------:R-:W-:Y:S04]  /*5a10*/  ISETP.NE.U32.AND P0, PT, RZ, UR30, PT ;  /* 0x0000001eff007c0c */ /* 0x000fe8000bf05070 */
[----:B------:R-:W-:Y:S01]  /*5a20*/  ISETP.NE.AND.EX P0, PT, RZ, UR31, PT, P0 ;  /* 0x0000001fff007c0c */ /* 0x000fe2000bf05300 */
[----:B------:R-:W4:Y:S01]  /*5a30*/  @!UP3 LDCU UR5, c[0x0][0xf0c] ;  /* 0x0001e180ff05b7ac */ /* 0x000f220008000800 */
[----:B------:R-:W-:Y:S02]  /*5a40*/  USHF.L.U32 UR11, UR27, 0x7, URZ ;  /* 0x000000071b0b7899 */ /* 0x000fe400080006ff */
[----:B------:R-:W-:Y:S02]  /*5a50*/  USHF.L.U32 UR10, UR26, 0x6, URZ ;  /* 0x000000061a0a7899 */ /* 0x000fe400080006ff */
[----:B---3--:R-:W-:Y:S07]  /*5a60*/  UIMAD.WIDE.U32 UR6, UR14, UR20, URZ ;  /* 0x000000140e0672a5 */ /* 0x008fee000f8e00ff */
[----:B------:R-:W-:Y:S01]  /*5a70*/  @!UP3 UMOV UR4, UR7 ;  /* 0x000000070004bc82 */ /* 0x000fe20008000000 */
[----:B----4-:R-:W-:Y:S02]  /*5a80*/  @!UP3 UISETP.NE.AND UP0, UPT, UR5, 0x1, UPT ;  /* 0x000000010500b88c */ /* 0x010fe4000bf05270 */
[----:B------:R-:W-:Y:S02]  /*5a90*/  @!UP3 USHF.R.U32.HI UR4, URZ, UR21, UR4 ;  /* 0x00000015ff04b299 */ /* 0x000fe40008011604 */
[----:B------:R-:W-:Y:S02]  /*5aa0*/  UIMAD.WIDE.U32 UR6, UR13, UR23, URZ ;  /* 0x000000170d0672a5 */ /* 0x000fe4000f8e00ff */
[----:B------:R-:W-:Y:S02]  /*5ab0*/  @!UP3 USEL UR8, UR14, UR4, !UP0 ;  /* 0x000000040e08b287 */ /* 0x000fe4000c000000 */
[----:B------:R-:W-:Y:S03]  /*5ac0*/  @!UP3 UISETP.NE.AND UP0, UPT, UR22, 0x1, UPT ;  /* 0x000000011600b88c */ /* 0x000fe6000bf05270 */
[----:B------:R-:W-:Y:S02]  /*5ad0*/  @!UP3 UMOV UR6, UR7 ;  /* 0x000000070006bc82 */ /* 0x000fe40008000000 */
[----:B------:R-:W3:Y:S02]  /*5ae0*/  @!UP3 LDCU UR4, c[0x0][0xf20] ;  /* 0x0001e400ff04b7ac */ /* 0x000ee40008000800 */
[----:B---3--:R-:W-:Y:S04]  /*5af0*/  @!UP3 USHF.R.U32.HI UR6, URZ, UR4, UR6 ;  /* 0x00000004ff06b299 */ /* 0x008fe80008011606 */
[----:B------:R-:W-:Y:S04]  /*5b00*/  @!UP3 USEL UR6, UR13, UR6, !UP0 ;  /* 0x000000060d06b287 */ /* 0x000fe8000c000000 */
[----:B------:R-:W-:Y:S02]  /*5b10*/  @!UP3 UIADD3 UR4, UPT, UPT, -UR8, UR6, URZ ;  /* 0x000000060804b290 */ /* 0x000fe4000fffe1ff */
[----:B------:R-:W-:Y:S02]  /*5b20*/  @!UP3 UIADD3 UR6, UPT, UPT, UR8, -UR6, URZ ;  /* 0x800000060806b290 */ /* 0x000fe4000fffe0ff */
[----:B------:R-:W-:Y:S02]  /*5b30*/  @!UP3 UIMAD UR14, UR4, UR5, UR14 ;  /* 0x00000005040eb2a4 */ /* 0x000fe4000f8e020e */
[----:B------:R-:W-:Y:S01]  /*5b40*/  @!UP3 UIMAD UR13, UR6, UR22, UR13 ;  /* 0x00000016060db2a4 */ /* 0x000fe2000f8e020d */
[----:B------:R-:W-:Y:S11]  /*5b50*/  BRA.U UP4, `(.L_x_98) ;  /* 0x0000000104107547 */ /* 0x000ff6000b800000 */
[----:B--2---:R-:W-:Y:S04]  /*5b60*/  MOV R0, UR40 ;  /* 0x0000002800007c02 */ /* 0x004fe80008000f00 */
[----:B------:R-:W-:Y:S04]  /*5b70*/  SHF.L.U32 R5, R0, 0x1f, RZ ;  /* 0x0000001f00057819 */ /* 0x000fe800000006ff */
[----:B------:R-:W2:Y:S02]  /*5b80*/  SYNCS.PHASECHK.TRANS64.TRYWAIT P1, [UR24+0xc8], R5 ;  /* 0x0000c805ff0075a7 */ /* 0x000ea40008021118 */
[----:B--2---:R-:W-:Y:S05]  /*5b90*/  @!P1 BRA `(.L_x_99) ;  /* 0x0000003c00e89947 */ /* 0x004fea0003800000 */
.L_x_98:
[----:B------:R-:W-:Y:S05]  /*5ba0*/  BRA.U !UP6, `(.L_x_100) ;  /* 0x000000010e387547 */ /* 0x000fea000b800000 */
[----:B------:R-:W-:Y:S01]  /*5bb0*/  UPLOP3.LUT UP1, UPT, UPT, UPT, UP5, 0x80, 0x8 ;  /* 0x000000000008789c */ /* 0x000fe20003f2f050 */
[----:B--2---:R-:W-:Y:S01]  /*5bc0*/  HFMA2 R0, -RZ, RZ, 0, 5.9604644775390625e-08 ;  /* 0x00000001ff007431 */ /* 0x004fe200000001ff */
[----:B------:R-:W2:Y:S01]  /*5bd0*/  LDCU.64 UR8, c[0x0][0x358] ;  /* 0x00006b00ff0877ac */ /* 0x000ea20008000a00 */
[----:B------:R-:W-:Y:S03]  /*5be0*/  IMAD.MOV.U32 R84, RZ, RZ, 0x1 ;  /* 0x00000001ff547424 */ /* 0x000fe600078e00ff */
[----:B------:R-:W-:Y:S05]  /*5bf0*/  PLOP3.LUT P1, PT, PT, PT, UP1, 0x80, 0x8 ;  /* 0x000000000008781c */ /* 0x000fea0003f2f018 */
[----:B------:R-:W3:Y:S01]  /*5c00*/  @UP1 LDCU.64 UR4, c[0x0][0xc88] ;  /* 0x00019100ff0417ac */ /* 0x000ee20008000a00 */
[----:B------:R-:W-:Y:S07]  /*5c10*/  @UP1 UIMAD UR6, UR36, UR30, URZ ;  /* 0x0000001e240612a4 */ /* 0x000fee000f8e02ff */
[----:B------:R-:W-:Y:S01]  /*5c20*/  @!P1 PRMT R84, R0, 0x7610, R84 ;  /* 0x0000761000549816 */ /* 0x000fe20000000054 */
[----:B---3--:R-:W-:Y:S06]  /*5c30*/  @UP1 UIMAD.WIDE UR4, UR6, 0x4, UR4 ;  /* 0x00000004060418a5 */ /* 0x008fec000f8e0204 */
[----:B------:R-:W-:Y:S01]  /*5c40*/  IMAD.U32 R4, RZ, RZ, UR4 ;  /* 0x00000004ff047e24 */ /* 0x000fe2000f8e00ff */
[----:B------:R-:W-:Y:S04]  /*5c50*/  MOV R5, UR5 ;  /* 0x0000000500057c02 */ /* 0x000fe80008000f00 */
[----:B------:R-:W3:Y:S01]  /*5c60*/  @!UP1 LDCU UR4, c[0x0][0xc80] ;  /* 0x00019000ff0497ac */ /* 0x000ee20008000800 */
[----:B--2--5:R4:W5:Y:S02]  /*5c70*/  @P1 LDG.E R41, desc[UR8][R4.64] ;  /* 0x0000000804291981 */ /* 0x024964000c1e1900 */
[----:B---34-:R-:W-:Y:S07]  /*5c80*/  @!P1 IMAD.U32 R41, RZ, RZ, UR4 ;  /* 0x00000004ff299e24 */ /* 0x018fee000f8e00ff */
.L_x_100:
[----:B-----5:R-:W-:Y:S01]  /*5c90*/  @!P0 FSETP.EQ.AND P2, PT, R41, RZ, PT ;  /* 0x000000ff2900820b */ /* 0x020fe20003f42000 */
[----:B------:R-:W-:Y:S01]  /*5ca0*/  @!UPT UIADD3 URZ, UPT, UPT, URZ, URZ, URZ ;  /* 0x000000fffffff290 */ /* 0x000fe2000fffe0ff */
[----:B------:R-:W-:Y:S11]  /*5cb0*/  @!P0 BRA `(.L_x_101) ;  /* 0x0000000000148947 */ /* 0x000ff60003800000 */
[----:B------:R-:W-:Y:S02]  /*5cc0*/  LOP3.LUT P0, RZ, R84, 0xff, RZ, 0xc0, !PT ;  /* 0x000000ff54ff7812 */ /* 0x000fe4000780c0ff */
[----:B------:R-:W-:Y:S04]  /*5cd0*/  PLOP3.LUT P2, PT, PT, PT, UP1, 0x80, 0x8 ;  /* 0x000000000008781c */ /* 0x000fe80003f4f018 */
[----:B------:R-:W-:Y:S07]  /*5ce0*/  PLOP3.LUT P2, PT, P2, PT, PT, 0x8, 0x80 ;  /* 0x000000000080781c */ /* 0x000fee000174e170 */
[----:B------:R-:W-:Y:S11]  /*5cf0*/  @P0 FSETP.EQ.AND P2, PT, R41, RZ, PT ;  /* 0x000000ff2900020b */ /* 0x000ff60003f42000 */
[----:B------:R-:W-:Y:S02]  /*5d00*/  @!UPT UIADD3 URZ, UPT, UPT, URZ, URZ, URZ ;  /* 0x000000fffffff290 */ /* 0x000fe4000fffe0ff */
.L_x_101:
[----:B------:R-:W-:Y:S01]  /*5d10*/  ULEA UR4, UR25, UR24, 0x3 ;  /* 0x0000001819047291 */ /* 0x000fe2000f8e18ff */
[----:B--2---:R-:W-:Y:S02]  /*5d20*/  SHF.L.U32 R5, R11, 0x1f, RZ ;  /* 0x0000001f0b057819 */ /* 0x004fe400000006ff */
[----:B------:R-:W-:Y:S04]  /*5d30*/  ELECT P1, URZ, PT ;  /* 0x0000000000ff782f */ /* 0x000fe80003820000 */
[----:B------:R-:W-:Y:S02]  /*5d40*/  PLOP3.LUT P1, PT, P2, P1, PT, 0xf2, 0x2f ;  /* 0x00000000002f781c */ /* 0x000fe40001723e72 */
[----:B------:R-:W2:Y:S02]  /*5d50*/  SYNCS.PHASECHK.TRANS64.TRYWAIT P0, [UR4+0xa8], R5 ;  /* 0x0000a805ff0075a7 */ /* 0x000ea40008001104 */
[----:B--2---:R-:W-:Y:S09]  /*5d60*/  @!P0 BRA `(.L_x_102) ;  /* 0x0000003c008c8947 */ /* 0x004ff20003800000 */
.L_x_182:
[----:B------:R-:W3:Y:S01]  /*5d70*/  S2UR UR21, SR_CgaCtaId ;  /* 0x00000000001579c3 */ /* 0x000ee20000008800 */
[----:B------:R-:W-:Y:S01]  /*5d80*/  VOTEU.ALL UP0, P1 ;  /* 0x0000000000ff7886 */ /* 0x000fe20000800000 */
[----:B------:R-:W-:Y:S01]  /*5d90*/  @!P1 IADD3 R4, P0, PT, R12, 0x980, RZ ;  /* 0x000009800c049810 */ /* 0x000fe20007f1e0ff */
[----:B------:R-:W-:Y:S01]  /*5da0*/  UIADD3 UR9, UPT, UPT, UR4, 0x90, URZ ;  /* 0x0000009004097890 */ /* 0x000fe2000fffe0ff */
[----:B------:R-:W-:Y:S01]  /*5db0*/  VIADD R10, R10, 0x1 ;  /* 0x000000010a0a7836 */ /* 0x000fe20000000000 */
[----:B------:R-:W-:Y:S01]  /*5dc0*/  UMOV UR22, 0x0 ;  /* 0x0000000000167882 */ /* 0x000fe20000000000 */
[----:B------:R-:W-:Y:S01]  /*5dd0*/  @!UP0 ULEA UR5, UR25, UR24, 0xd ;  /* 0x0000001819058291 */ /* 0x000fe2000f8e68ff */
[----:B------:R-:W-:Y:S01]  /*5de0*/  @!P1 IMAD.X R2, RZ, RZ, R13, P0 ;  /* 0x000000ffff029224 */ /* 0x000fe200000e060d */
[----:B------:R-:W-:Y:S01]  /*5df0*/  @!P1 R2UR UR7, R4 ;  /* 0x00000000040792ca */ /* 0x000fe200000e0000 */
[----:B------:R-:W-:Y:S01]  /*5e00*/  UMOV UR23, 0x10000000 ;  /* 0x1000000000177882 */ /* 0x000fe20000000000 */
[----:B------:R-:W-:Y:S02]  /*5e10*/  @!UP0 UIADD3 UR8, UPT, UPT, UR5, 0x200, URZ ;  /* 0x0000020005088890 */ /* 0x000fe4000fffe0ff */
[----:B------:R-:W-:Y:S01]  /*5e20*/  UIADD3 UR5, UPT, UPT, UR25, 0x1, URZ ;  /* 0x0000000119057890 */ /* 0x000fe2000fffe0ff */
[----:B------:R-:W-:Y:S03]  /*5e30*/  UMOV UR12, UR36 ;  /* 0x00000024000c7c82 */ /* 0x000fe60008000000 */
[----:B------:R-:W-:Y:S04]  /*5e40*/  UISETP.NE.AND UP0, UPT, UR5, 0x3, UPT ;  /* 0x000000030500788c */ /* 0x000fe8000bf05270 */
[----:B------:R-:W-:Y:S01]  /*5e50*/  USEL UR6, UR5, URZ, UP0 ;  /* 0x000000ff05067287 */ /* 0x000fe20008000000 */
[----:B------:R-:W-:Y:S01]  /*5e60*/  @!P1 R2UR UR5, R2 ;  /* 0x00000000020592ca */ /* 0x000fe200000e0000 */
[----:B------:R-:W-:Y:S01]  /*5e70*/  IMAD.U32 R4, RZ, RZ, UR7 ;  /* 0x00000007ff047e24 */ /* 0x000fe2000f8e00ff */
[----:B------:R-:W-:Y:S01]  /*5e80*/  USEL UR20, URZ, 0x1, UP0 ;  /* 0x00000001ff147887 */ /* 0x000fe20008000000 */
[----:B------:R-:W-:Y:S01]  /*5e90*/  @!P1 IMAD.MOV.U32 R2, RZ, RZ, 0x2000 ;  /* 0x00002000ff029424 */ /* 0x000fe200078e00ff */
[----:B------:R-:W-:Y:S01]  /*5ea0*/  VOTEU.ALL UP0, P1 ;  /* 0x0000000000ff7886 */ /* 0x000fe20000800000 */
[----:B---3--:R-:W-:Y:S01]  /*5eb0*/  UPRMT UR7, UR21, 0x654, UR9 ;  /* 0x0000065415077896 */ /* 0x008fe20008000009 */
[----:B------:R-:W-:Y:S02]  /*5ec0*/  @!P1 R2UR UR18, R4 ;  /* 0x00000000041292ca */ /* 0x000fe400000e0000 */
[----:B------:R-:W-:Y:S04]  /*5ed0*/  LOP3.LUT R11, R11, UR20, RZ, 0x3c, !PT ;  /* 0x000000140b0b7c12 */ /* 0x000fe8000f8e3cff */
[----:B--2---:R-:W-:Y:S01]  /*5ee0*/  SHF.L.U32 R0, R11, 0x1f, RZ ;  /* 0x0000001f0b007819 */ /* 0x004fe200000006ff */
[----:B------:R-:W-:Y:S01]  /*5ef0*/  IMAD.U32 R5, RZ, RZ, UR5 ;  /* 0x00000005ff057e24 */ /* 0x000fe2000f8e00ff */
[----:B------:R-:W-:Y:S04]  /*5f00*/  ULEA UR5, UR6, UR24, 0x3 ;  /* 0x0000001806057291 */ /* 0x000fe8000f8e18ff */
[----:B------:R-:W-:Y:S11]  /*5f10*/  @!P1 R2UR UR19, R5 ;  /* 0x00000000051392ca */ /* 0x000ff600000e0000 */
[----:B------:R-:W-:Y:S02]  /*5f20*/  @!UPT UIADD3 URZ, UPT, UPT, URZ, URZ, URZ ;  /* 0x000000fffffff290 */ /* 0x000fe4000fffe0ff */
[----:B------:R2:W-:Y:S01]  /*5f30*/  @!UP0 UTMALDG.3D [UR8], [UR18], desc[UR22] ;  /* 0x00001608120085b4 */ /* 0x0005e20008011000 */
[----:B------:R2:W-:Y:S01]  /*5f40*/  @!P1 SYNCS.ARRIVE.TRANS64.RED.A0TR RZ, [UR4+0x90], R2 ;  /* 0x00009002ffff99a7 */ /* 0x0005e20008300404 */
[----:B------:R-:W-:Y:S01]  /*5f50*/  SYNCS.ARRIVE.TRANS64.RED.A1T0 RZ, [UR7], RZ ;  /* 0x000000ffffff79a7 */ /* 0x000fe20008100407 */
[----:B------:R-:W3:Y:S02]  /*5f60*/  SYNCS.PHASECHK.TRANS64.TRYWAIT P0, [UR5+0xa8], R0 ;  /* 0x0000a800ff0075a7 */ /* 0x000ee40008001105 */
[----:B--23--:R-:W-:Y:S05]  /*5f70*/  @!P0 BRA `(.L_x_103) ;  /* 0x0000003c00208947 */ /* 0x00cfea0003800000 */
.L_x_184:
[----:B------:R-:W3:Y:S01]  /*5f80*/  S2UR UR23, SR_CgaCtaId ;  /* 0x00000000001779c3 */ /* 0x000ee20000008800 */
[----:B------:R-:W-:Y:S01]  /*5f90*/  UIADD3 UR9, UPT, UPT, UR5, 0x90, URZ ;  /* 0x0000009005097890 */ /* 0x000fe2000fffe0ff */
[----:B------:R-:W-:Y:S01]  /*5fa0*/  @!P1 IADD3 R2, P0, PT, R12, 0x980, RZ ;  /* 0x000009800c029810 */ /* 0x000fe20007f1e0ff */
[----:B------:R-:W-:Y:S01]  /*5fb0*/  UPLOP3.LUT UP4, UPT, UPT, UPT, UPT, 0x80, 0x8 ;  /* 0x000000000008789c */ /* 0x000fe20003f8f070 */
[----:B------:R-:W-:Y:S01]  /*5fc0*/  R2UR UR22, R86 ;  /* 0x00000000561672ca */ /* 0x000fe200000e0000 */
[----:B------:R-:W-:Y:S01]  /*5fd0*/  UMOV UR20, 0x0 ;  /* 0x0000000000147882 */ /* 0x000fe20000000000 */
[----:B------:R-:W-:Y:S01]  /*5fe0*/  UMOV UR21, 0x10000000 ;  /* 0x1000000000157882 */ /* 0x000fe20000000000 */
[----:B------:R-:W-:Y:S01]  /*5ff0*/  UMOV UR12, UR36 ;  /* 0x00000024000c7c82 */ /* 0x000fe20008000000 */
[----:B------:R-:W-:Y:S01]  /*6000*/  VOTEU.ALL UP0, P1 ;  /* 0x0000000000ff7886 */ /* 0x000fe20000800000 */
[----:B--2---:R-:W-:Y:S01]  /*6010*/  @!P1 IMAD.X R0, RZ, RZ, R13, P0 ;  /* 0x000000ffff009224 */ /* 0x004fe200000e060d */
[----:B------:R-:W-:Y:S01]  /*6020*/  R2UR UR19, R87 ;  /* 0x00000000571372ca */ /* 0x000fe200000e0000 */
[----:B------:R-:W-:Y:S01]  /*6030*/  UMOV UR36, UR28 ;  /* 0x0000001c00247c82 */ /* 0x000fe20008000000 */
[C---:B------:R-:W-:Y:S01]  /*6040*/  ISETP.NE.AND P0, PT, R10.reuse, 0x2, PT ;  /* 0x000000020a00780c */ /* 0x040fe20003f05270 */
[----:B------:R-:W-:Y:S02]  /*6050*/  @!UP0 ULEA UR4, UR6, UR24, 0xd ;  /* 0x0000001806048291 */ /* 0x000fe4000f8e68ff */
[----:B------:R-:W-:Y:S01]  /*6060*/  @!UP0 UIADD3 UR10, UPT, UPT, UR10, 0x20, URZ ;  /* 0x000000200a0a8890 */ /* 0x000fe2000fffe0ff */
[----:B------:R-:W-:Y:S01]  /*6070*/  SEL R10, R10, RZ, P0 ;  /* 0x000000ff0a0a7207 */ /* 0x000fe20000000000 */
[----:B------:R-:W-:Y:S02]  /*6080*/  @!UP0 UIADD3 UR8, UPT, UPT, UR4, 0x200, URZ ;  /* 0x0000020004088890 */ /* 0x000fe4000fffe0ff */
[----:B------:R-:W-:Y:S01]  /*6090*/  UIADD3 UR4, UPT, UPT, UR6, 0x1, URZ ;  /* 0x0000000106047890 */ /* 0x000fe2000fffe0ff */
[----:B------:R-:W-:Y:S01]  /*60a0*/  @!P1 R2UR UR6, R2 ;  /* 0x00000000020692ca */ /* 0x000fe200000e0000 */
[----:B------:R-:W-:Y:S02]  /*60b0*/  UIADD3 UR26, UPT, UPT, UR13, UR22, URZ ;  /* 0x000000160d1a7290 */ /* 0x000fe4000fffe0ff */
[----:B------:R-:W-:Y:S02]  /*60c0*/  UISETP.NE.AND UP0, UPT, UR4, 0x3, UPT ;  /* 0x000000030400788c */ /* 0x000fe4000bf05270 */
[----:B------:R-:W-:Y:S02]  /*60d0*/  UIADD3 UR27, UPT, UPT, UR14, UR19, URZ ;  /* 0x000000130e1b7290 */ /* 0x000fe4000fffe0ff */
[----:B------:R-:W-:Y:S01]  /*60e0*/  USEL UR25, UR4, URZ, UP0 ;  /* 0x000000ff04197287 */ /* 0x000fe20008000000 */
[----:B------:R-:W-:Y:S01]  /*60f0*/  @!P1 R2UR UR4, R0 ;  /* 0x00000000000492ca */ /* 0x000fe200000e0000 */
[----:B------:R-:W-:Y:S01]  /*6100*/  USEL UR18, URZ, 0x1, UP0 ;  /* 0x00000001ff127887 */ /* 0x000fe20008000000 */
[----:B------:R-:W-:Y:S01]  /*6110*/  SEL R0, RZ, 0x1, P0 ;  /* 0x00000001ff007807 */ /* 0x000fe20000000000 */
[----:B------:R-:W-:Y:S02]  /*6120*/  VOTEU.ALL UP0, P1 ;  /* 0x0000000000ff7886 */ /* 0x000fe40000800000 */
[----:B------:R-:W-:Y:S01]  /*6130*/  IMAD.U32 R4, RZ, RZ, UR6 ;  /* 0x00000006ff047e24 */ /* 0x000fe2000f8e00ff */
[----:B------:R-:W-:Y:S02]  /*6140*/  LOP3.LUT R9, R9, R0, RZ, 0x3c, !PT ;  /* 0x0000000009097212 */ /* 0x000fe400078e3cff */
[----:B------:R-:W-:Y:S02]  /*6150*/  LOP3.LUT R11, R11, UR18, RZ, 0x3c, !PT ;  /* 0x000000120b0b7c12 */ /* 0x000fe4000f8e3cff */
[----:B------:R-:W-:Y:S03]  /*6160*/  @!P1 R2UR UR6, R4 ;  /* 0x00000000040692ca */ /* 0x000fe600000e0000 */
[----:B------:R-:W-:Y:S01]  /*6170*/  IMAD.U32 R5, RZ, RZ, UR4 ;  /* 0x00000004ff057e24 */ /* 0x000fe2000f8e00ff */
[----:B---3--:R-:W-:Y:S04]  /*6180*/  UPRMT UR4, UR23, 0x654, UR9 ;  /* 0x0000065417047896 */ /* 0x008fe80008000009 */
[----:B------:R-:W-:Y:S11]  /*6190*/  @!P1 R2UR UR7, R5 ;  /* 0x00000000050792ca */ /* 0x000ff600000e0000 */
[----:B------:R-:W-:Y:S02]  /*61a0*/  @!UPT UIADD3 URZ, UPT, UPT, URZ, URZ, URZ ;  /* 0x000000fffffff290 */ /* 0x000fe4000fffe0ff */
[----:B------:R2:W-:Y:S01]  /*61b0*/  @!UP0 UTMALDG.3D [UR8], [UR6], desc[UR20] ;  /* 0x00001408060085b4 */ /* 0x0005e20008011000 */
[----:B------:R2:W-:Y:S01]  /*61c0*/  @!P1 SYNCS.ARRIVE.TRANS64.RED.A0TR RZ, [UR5+0x90], R3 ;  /* 0x00009003ffff99a7 */ /* 0x0005e20008300405 */
[----:B------:R-:W-:Y:S01]  /*61d0*/  SYNCS.ARRIVE.TRANS64.RED.A1T0 RZ, [UR4], RZ ;  /* 0x000000ffffff79a7 */ /* 0x000fe20008100404 */
[----:B------:R-:W-:Y:S05]  /*61e0*/  BRA.U UP2, `(.L_x_104) ;  /* 0xfffffff102c87547 */ /* 0x000fea000b83ffff */
[----:B------:R-:W-:Y:S01]  /*61f0*/  UIADD3 UR24, UPT, UPT, UR24, 0xa8, URZ ;  /* 0x000000a818187890 */ /* 0x000fe2000fffe0ff */
[----:B--2---:R-:W-:-:S03]  /*6200*/  SHF.L.U32 R3, R11, 0x1f, RZ ;  /* 0x0000001f0b037819 */ /* 0x004fc600000006ff */
[----:B------:R-:W-:-:S09]  /*6210*/  ULEA UR4, UR25, UR24, 0x3 ;  /* 0x0000001819047291 */ /* 0x000fd2000f8e18ff */
[----:B------:R-:W2:Y:S02]  /*6220*/  SYNCS.PHASECHK.TRANS64.TRYWAIT P0, [UR4], R3 ;  /* 0x00000003ff0075a7 */ /* 0x000ea40008001104 */
[----:B--2---:R-:W-:Y:S05]  /*6230*/  @!P0 BRA `(.L_x_105) ;  /* 0x0000003800888947 */ /* 0x004fea0003800000 */
.L_x_186:
[----:B------:R-:W-:-:S04]  /*6240*/  UIADD3 UR4, UPT, UPT, UR25, 0x1, URZ ;  /* 0x0000000119047890 */ /* 0x000fc8000fffe0ff */
[----:B------:R-:W-:-:S04]  /*6250*/  UISETP.NE.AND UP0, UPT, UR4, 0x3, UPT ;  /* 0x000000030400788c */ /* 0x000fc8000bf05270 */
[----:B------:R-:W-:Y:S02]  /*6260*/  USEL UR6, URZ, 0x1, UP0 ;  /* 0x00000001ff067887 */ /* 0x000fe40008000000 */
[----:B------:R-:W-:-:S04]  /*6270*/  USEL UR4, UR4, URZ, UP0 ;  /* 0x000000ff04047287 */ /* 0x000fc80008000000 */
[----:B------:R-:W-:Y:S01]  /*6280*/  ULEA UR5, UR4, UR24, 0x3 ;  /* 0x0000001804057291 */ /* 0x000fe2000f8e18ff */
[----:B------:R-:W-:-:S04]  /*6290*/  LOP3.LUT R11, R11, UR6, RZ, 0x3c, !PT ;  /* 0x000000060b0b7c12 */ /* 0x000fc8000f8e3cff */
[----:B--2---:R-:W-:-:S04]  /*62a0*/  SHF.L.U32 R3, R11, 0x1f, RZ ;  /* 0x0000001f0b037819 */ /* 0x004fc800000006ff */
[----:B------:R-:W2:Y:S02]  /*62b0*/  SYNCS.PHASECHK.TRANS64.TRYWAIT P0, [UR5], R3 ;  /* 0x00000003ff0075a7 */ /* 0x000ea40008001105 */
[----:B--2---:R-:W-:Y:S05]  /*62c0*/  @!P0 BRA `(.L_x_106) ;  /* 0x00000038007c8947 */ /* 0x004fea0003800000 */
.L_x_188:
[----:B------:R-:W-:-:S04]  /*62d0*/  UIADD3 UR4, UPT, UPT, UR4, 0x1, URZ ;  /* 0x0000000104047890 */ /* 0x000fc8000fffe0ff */
[----:B------:R-:W-:-:S04]  /*62e0*/  UISETP.NE.AND UP0, UPT, UR4, 0x3, UPT ;  /* 0x000000030400788c */ /* 0x000fc8000bf05270 */
[----:B------:R-:W-:Y:S02]  /*62f0*/  USEL UR5, URZ, 0x1, UP0 ;  /* 0x00000001ff057887 */ /* 0x000fe40008000000 */
[----:B------:R-:W-:-:S04]  /*6300*/  USEL UR4, UR4, URZ, UP0 ;  /* 0x000000ff04047287 */ /* 0x000fc80008000000 */
[----:B------:R-:W-:Y:S01]  /*6310*/  ULEA UR4, UR4, UR24, 0x3 ;  /* 0x0000001804047291 */ /* 0x000fe2000f8e18ff */
[----:B--2---:R-:W-:-:S04]  /*6320*/  LOP3.LUT R3, R11, UR5, RZ, 0x3c, !PT ;  /* 0x000000050b037c12 */ /* 0x004fc8000f8e3cff */
[----:B------:R-:W-:Y:S01]  /*6330*/  SHF.L.U32 R3, R3, 0x1f, RZ ;  /* 0x0000001f03037819 */ /* 0x000fe200000006ff */
[----:B------:R-:W-:-:S07]  /*6340*/  IMAD.U32 R0, RZ, RZ, UR4 ;  /* 0x00000004ff007e24 */ /* 0x000fce000f8e00ff */
.L_x_107:
[----:B--2---:R2:W3:Y:S02]  /*6350*/  SYNCS.PHASECHK.TRANS64.TRYWAIT P0, [R0+URZ], R3 ;  /* 0x00000003000075a7 */ /* 0x0044e400080011ff */
[----:B---3--:R-:W-:Y:S05]  /*6360*/  @!P0 NANOSLEEP.SYNCS 0x989680 ;  /* 0x009896800000895d */ /* 0x008fea0003900000 */
[----:B------:R-:W3:Y:S02]  /*6370*/  @!P0 SYNCS.PHASECHK.TRANS64 P0, [R0+URZ], R3 ;  /* 0x00000003000085a7 */ /* 0x000ee400080010ff */
[----:B-1-3--:R-:W-:Y:S05]  /*6380*/  @P0 EXIT ;  /* 0x000000000000094d */ /* 0x00afea0003800000 */
[----:B------:R-:W-:Y:S05]  /*6390*/  BRA `(.L_x_107) ;  /* 0xfffffffc00ec7947 */ /* 0x000fea000383ffff */
.L_x_95:
[----:B------:R-:W-:-:S06]  /*63a0*/  UISETP.GE.AND UP0, UPT, UR20, 0x4, UPT ;  /* 0x000000041400788c */ /* 0x000fcc000bf06270 */
[----:B------:R-:W-:-:S13]  /*63b0*/  PLOP3.LUT P0, PT, PT, PT, UP0, 0x80, 0x8 ;  /* 0x000000000008781c */ /* 0x000fda0003f0f008 */
[----:B-1----:R-:W-:Y:S05]  /*63c0*/  @!P0 EXIT ;  /* 0x000000000000894d */ /* 0x002fea0003800000 */
[----:B------:R-:W1:Y:S08]  /*63d0*/  S2UR UR4, SR_CgaCtaId ;  /* 0x00000000000479c3 */ /* 0x000e700000008800 */
[----:B------:R-:W-:Y:S01]  /*63e0*/  BAR.SYNC.DEFER_BLOCKING 0x6, 0xa0 ;  /* 0x0182800000007b1d */ /* 0x000fe20000010000 */
[C---:B------:R-:W-:Y:S01]  /*63f0*/  IMAD.SHL.U32 R2, R92.reuse, 0x20, RZ ;  /* 0x000000205c027824 */ /* 0x040fe200078e00ff */
[C---:B------:R-:W-:Y:S01]  /*6400*/  LOP3.LUT R93, R92.reuse, 0x2, RZ, 0xc0, !PT ;  /* 0x000000025c5d7812 */ /* 0x040fe200078ec0ff */
[C---:B------:R-:W-:Y:S01]  /*6410*/  IMAD.SHL.U32 R97, R92.reuse, 0x4, RZ ;  /* 0x000000045c617824 */ /* 0x040fe200078e00ff */
[C---:B------:R-:W-:Y:S01]  /*6420*/  LOP3.LUT R98, R92.reuse, 0x60, RZ, 0xc0, !PT ;  /* 0x000000605c627812 */ /* 0x040fe200078ec0ff */
[----:B------:R-:W-:Y:S01]  /*6430*/  IMAD.U32 R37, R92, 0x10000, RZ ;  /* 0x000100005c257824 */ /* 0x000fe200078e00ff */
[----:B------:R-:W-:-:S02]  /*6440*/  UMOV UR47, 0x400 ;  /* 0x00000400002f7882 */ /* 0x000fc40000000000 */
[----:B------:R-:W2:Y:S01]  /*6450*/  LDC.64 R78, c[0x0][0xcb0] ;  /* 0x00032c00ff4e7b82 */ /* 0x000ea20000000a00 */
[----:B------:R-:W-:Y:S01]  /*6460*/  LOP3.LUT R4, R2, 0xc0, RZ, 0xc0, !PT ;  /* 0x000000c002047812 */ /* 0x000fe200078ec0ff */
[----:B------:R-:W-:Y:S01]  /*6470*/  HFMA2 R36, -RZ, RZ, 0, 0 ;  /* 0x00000000ff247431 */ /* 0x000fe200000001ff */
[----:B------:R-:W-:Y:S02]  /*6480*/  LOP3.LUT R92, R92, 0x4, RZ, 0xc0, !PT ;  /* 0x000000045c5c7812 */ /* 0x000fe400078ec0ff */
[----:B------:R-:W-:Y:S02]  /*6490*/  CS2R R94, SRZ ;  /* 0x00000000005e7805 */ /* 0x000fe4000001ff00 */
[----:B------:R-:W-:Y:S01]  /*64a0*/  LOP3.LUT R97, R4, 0x18, R97, 0xf8, !PT ;  /* 0x0000001804617812 */ /* 0x000fe200078ef861 */
[----:B------:R-:W-:Y:S01]  /*64b0*/  IMAD.MOV.U32 R91, RZ, RZ, RZ ;  /* 0x000000ffff5b7224 */ /* 0x000fe200078e00ff */
[----:B------:R-:W-:Y:S01]  /*64c0*/  LOP3.LUT R37, R37, 0x600000, RZ, 0xc0, !PT ;  /* 0x0060000025257812 */ /* 0x000fe200078ec0ff */
[----:B------:R-:W3:Y:S01]  /*64d0*/  LDC.64 R76, c[0x0][0xca8] ;  /* 0x00032a00ff4c7b82 */ /* 0x000ee20000000a00 */
[C---:B------:R-:W-:Y:S01]  /*64e0*/  IADD3 R96, PT, PT, -R92.reuse, 0x2, RZ ;  /* 0x000000025c607810 */ /* 0x040fe20007ffe1ff */
[----:B------:R-:W-:Y:S01]  /*64f0*/  IMAD.MOV R93, RZ, RZ, -R93 ;  /* 0x000000ffff5d7224 */ /* 0x000fe200078e0a5d */
[----:B------:R-:W-:Y:S01]  /*6500*/  LOP3.LUT R97, R97, 0xf20, R2, 0xf8, !PT ;  /* 0x00000f2061617812 */ /* 0x000fe200078ef802 */
[----:B------:R-:W4:Y:S01]  /*6510*/  LDCU UR62, c[0x0][0x370] ;  /* 0x00006e00ff3e77ac */ /* 0x000f220008000800 */
[----:B------:R-:W-:Y:S01]  /*6520*/  IADD3 R92, PT, PT, -R92, RZ, RZ ;  /* 0x000000ff5c5c7210 */ /* 0x000fe20007ffe1ff */
[----:B------:R-:W-:Y:S01]  /*6530*/  IMAD.SHL.U32 R96, R96, 0x10, RZ ;  /* 0x0000001060607824 */ /* 0x000fe200078e00ff */
[----:B-1----:R-:W-:Y:S01]  /*6540*/  ULEA UR47, UR4, UR47, 0x18 ;  /* 0x0000002f042f7291 */ /* 0x002fe2000f8ec0ff */
[----:B------:R-:W1:Y:S01]  /*6550*/  LDCU.64 UR4, c[0x0][0xc90] ;  /* 0x00019200ff0477ac */ /* 0x000e620008000a00 */
[----:B------:R-:W-:Y:S01]  /*6560*/  UMOV UR54, 0x1 ;  /* 0x0000000100367882 */ /* 0x000fe20000000000 */
[----:B------:R-:W-:Y:S01]  /*6570*/  UMOV UR46, URZ ;  /* 0x000000ff002e7c82 */ /* 0x000fe20008000000 */
[----:B------:R-:W2:Y:S05]  /*6580*/  LDCU UR42, c[0x0][0xf0c] ;  /* 0x0001e180ff2a77ac */ /* 0x000eaa0008000800 */
[----:B------:R-:W4:Y:S01]  /*6590*/  LDS R0, [UR47+0x160] ;  /* 0x0001602fff007984 */ /* 0x000f220008000800 */
[----:B------:R-:W2:Y:S01]  /*65a0*/  LDCU UR39, c[0x0][0xf30] ;  /* 0x0001e600ff2777ac */ /* 0x000ea20008000800 */
[----:B------:R-:W2:Y:S01]  /*65b0*/  LDCU.64 UR60, c[0x0][0xc88] ;  /* 0x00019100ff3c77ac */ /* 0x000ea20008000a00 */
[----:B-1----:R-:W-:Y:S01]  /*65c0*/  IMAD.U32 R100, RZ, RZ, UR4 ;  /* 0x00000004ff647e24 */ /* 0x002fe2000f8e00ff */
[----:B------:R-:W-:Y:S01]  /*65d0*/  UIADD3 UR4, UPT, UPT, UR47, 0x200, URZ ;  /* 0x000002002f047890 */ /* 0x000fe2000fffe0ff */
[----:B------:R-:W-:Y:S01]  /*65e0*/  IMAD.U32 R99, RZ, RZ, UR5 ;  /* 0x00000005ff637e24 */ /* 0x000fe2000f8e00ff */
[----:B------:R-:W1:Y:S04]  /*65f0*/  LDCU.64 UR40, c[0x0][0xf28] ;  /* 0x0001e500ff2877ac */ /* 0x000e680008000a00 */
[----:B------:R-:W-:Y:S01]  /*6600*/  LEA R97, R97, UR4, 0x1 ;  /* 0x0000000461617c11 */ /* 0x000fe2000f8e08ff */
[----:B------:R-:W1:Y:S01]  /*6610*/  LDCU.128 UR56, c[0x0][0xf10] ;  /* 0x0001e200ff3877ac */ /* 0x000e620008000c00 */
[----:B------:R-:W1:Y:S01]  /*6620*/  LDCU UR55, c[0x0][0x374] ;  /* 0x00006e80ff3777ac */ /* 0x000e620008000800 */
[----:B------:R-:W-:Y:S01]  /*6630*/  UMOV UR53, URZ ;  /* 0x000000ff00357c82 */ /* 0x000fe20008000000 */
[----:B------:R-:W-:Y:S01]  /*6640*/  UMOV UR52, URZ ;  /* 0x000000ff00347c82 */ /* 0x000fe20008000000 */
[----:B----4-:R-:W-:-:S02]  /*6650*/  IMAD.IADD R37, R0, 0x1, R37 ;  /* 0x0000000100257824 */ /* 0x010fc400078e0225 */
[----:B-123--:R-:W-:-:S07]  /*6660*/  IMAD.U32 R0, RZ, RZ, UR4 ;  /* 0x00000004ff007e24 */ /* 0x00efce000f8e00ff */
.L_x_138:
[C---:B------:R-:W-:Y:S02]  /*6670*/  LEA R3, R91.reuse, UR47, 0x3 ;  /* 0x0000002f5b037c11 */ /* 0x040fe4000f8e18ff */
[----:B------:R-:W-:Y:S02]  /*6680*/  SHF.L.U32 R0, R94, 0x1f, RZ ;  /* 0x0000001f5e007819 */ /* 0x000fe400000006ff */
[----:B------:R-:W-:Y:S02]  /*6690*/  LEA R5, R91, UR47, 0x4 ;  /* 0x0000002f5b057c11 */ /* 0x000fe4000f8e20ff */
[----:B-1----:R-:W1:Y:S02]  /*66a0*/  SYNCS.PHASECHK.TRANS64.TRYWAIT P0, [R3+URZ+0xd0], R0 ;  /* 0x0000d000030075a7 */ /* 0x002e6400080011ff */
[----:B-1----:R-:W-:Y:S05]  /*66b0*/  @!P0 BRA `(.L_x_108) ;  /* 0x0000003400988947 */ /* 0x002fea0003800000 */
.L_x_189:
[----:B------:R-:W2:Y:S01]  /*66c0*/  LDS.128 R4, [R5+0x140] ;  /* 0x0001400005047984 */ /* 0x000ea20000000c00 */
        /* <DEDUP_REMOVED lines=10> */
[----:B------:R-:W-:Y:S01]  /*6770*/  PLOP3.LUT P0, PT, PT, PT, UP1, 0x80, 0x8 ;  /* 0x000000000008781c */ /* 0x000fe20003f0f018 */
[----:B------:R-:W-:Y:S06]  /*6780*/  UP2UR UR4, UPR, URZ, 0x2 ;  /* 0x00000002ff047883 */ /* 0x000fec0008000000 */
[----:B------:R-:W-:Y:S06]  /*6790*/  IMAD.U32 R101, RZ, RZ, UR4 ;  /* 0x00000004ff657e24 */ /* 0x000fec000f8e00ff */
[----:B-1----:R-:W-:Y:S02]  /*67a0*/  @P0 SHF.R.U32.HI R0, RZ, 0x10, R5 ;  /* 0x00000010ff000819 */ /* 0x002fe40000011605 */
        /* <DEDUP_REMOVED lines=12> */
[----:B------:R-:W2:Y:S01]  /*6870*/  LDCU UR12, c[0x0][0xf20] ;  /* 0x0001e400ff0c77ac */ /* 0x000ea20008000800 */
[----:B------:R-:W-:Y:S02]  /*6880*/  UIMAD.WIDE.U32 UR4, UR55, UR59, URZ ;  /* 0x0000003b370472a5 */ /* 0x000fe4000f8e00ff */
[----:B------:R-:W-:Y:S02]  /*6890*/  UIMAD.WIDE.U32 UR6, UR62, UR56, URZ ;  /* 0x000000383e0672a5 */ /* 0x000fe4000f8e00ff */
[----:B------:R-:W-:Y:S02]  /*68a0*/  UISETP.NE.AND UP0, UPT, UR58, 0x1, UPT ;  /* 0x000000013a00788c */ /* 0x000fe4000bf05270 */
[----:B------:R-:W-:Y:S02]  /*68b0*/  UIMAD.WIDE.U32 UR8, UR37, UR59, URZ ;  /* 0x0000003b250872a5 */ /* 0x000fe4000f8e00ff */
[----:B------:R-:W-:Y:S02]  /*68c0*/  UIMAD.WIDE.U32 UR10, UR38, UR56, URZ ;  /* 0x00000038260a72a5 */ /* 0x000fe4000f8e00ff */
[----:B------:R-:W-:Y:S02]  /*68d0*/  UISETP.NE.AND UP1, UPT, UR42, 0x1, UPT ;  /* 0x000000012a00788c */ /* 0x000fe4000bf25270 */
[----:B------:R-:W-:Y:S01]  /*68e0*/  UISETP.NE.AND UP2, UPT, UR45, 0x1, UPT ;  /* 0x000000012d00788c */ /* 0x000fe2000bf45270 */
[----:B------:R-:W-:Y:S02]  /*68f0*/  UMOV UR4, UR5 ;  /* 0x0000000500047c82 */ /* 0x000fe40008000000 */
[----:B--2---:R-:W-:Y:S03]  /*6900*/  USHF.R.U32.HI UR5, URZ, UR12, UR4 ;  /* 0x0000000cff057299 */ /* 0x004fe60008011604 */
[----:B------:R-:W-:Y:S02]  /*6910*/  UMOV UR4, UR7 ;  /* 0x0000000700047c82 */ /* 0x000fe40008000000 */
[----:B------:R-:W-:Y:S02]  /*6920*/  USHF.R.U32.HI UR7, URZ, UR57, UR4 ;  /* 0x00000039ff077299 */ /* 0x000fe40008011604 */
[----:B------:R-:W-:Y:S02]  /*6930*/  USEL UR4, UR55, UR5, !UP0 ;  /* 0x0000000537047287 */ /* 0x000fe4000c000000 */
[----:B------:R-:W-:Y:S01]  /*6940*/  USEL UR7, UR62, UR7, !UP1 ;  /* 0x000000073e077287 */ /* 0x000fe2000c800000 */
[----:B------:R-:W-:Y:S01]  /*6950*/  UMOV UR5, UR9 ;  /* 0x0000000900057c82 */ /* 0x000fe20008000000 */
[----:B------:R-:W-:Y:S02]  /*6960*/  UIMAD.WIDE.U32 UR8, UR4, UR40, URZ ;  /* 0x00000028040872a5 */ /* 0x000fe4000f8e00ff */
[----:B------:R-:W-:Y:S03]  /*6970*/  USHF.R.U32.HI UR6, URZ, UR12, UR5 ;  /* 0x0000000cff067299 */ /* 0x000fe60008011605 */
[----:B------:R-:W-:Y:S01]  /*6980*/  UMOV UR5, UR11 ;  /* 0x0000000b00057c82 */ /* 0x000fe20008000000 */
[----:B------:R-:W-:Y:S02]  /*6990*/  UIMAD.WIDE.U32 UR10, UR7, UR40, URZ ;  /* 0x00000028070a72a5 */ /* 0x000fe4000f8e00ff */
[----:B------:R-:W-:Y:S02]  /*69a0*/  USHF.R.U32.HI UR12, URZ, UR57, UR5 ;  /* 0x00000039ff0c7299 */ /* 0x000fe40008011605 */
[----:B------:R-:W-:Y:S01]  /*69b0*/  USEL UR6, UR37, UR6, !UP0 ;  /* 0x0000000625067287 */ /* 0x000fe2000c000000 */
[----:B------:R-:W-:Y:S02]  /*69c0*/  UMOV UR5, UR9 ;  /* 0x0000000900057c82 */ /* 0x000fe40008000000 */
[----:B------:R-:W-:Y:S01]  /*69d0*/  UMOV UR10, UR11 ;  /* 0x0000000b000a7c82 */ /* 0x000fe20008000000 */
[----:B------:R-:W-:Y:S02]  /*69e0*/  @UP2 USHF.R.U32.HI UR4, URZ, UR41, UR5 ;  /* 0x00000029ff042299 */ /* 0x000fe40008011605 */
[----:B------:R-:W-:Y:S02]  /*69f0*/  @UP2 USHF.R.U32.HI UR7, URZ, UR41, UR10 ;  /* 0x00000029ff072299 */ /* 0x000fe4000801160a */
[----:B------:R-:W-:Y:S02]  /*6a00*/  UIMAD UR4, UR45, UR4, URZ ;  /* 0x000000042d0472a4 */ /* 0x000fe4000f8e02ff */
[----:B------:R-:W-:Y:S02]  /*6a10*/  UIMAD.WIDE.U32 UR10, UR6, UR40, URZ ;  /* 0x00000028060a72a5 */ /* 0x000fe4000f8e00ff */
[----:B------:R-:W-:Y:S02]  /*6a20*/  USEL UR5, UR38, UR12, !UP1 ;  /* 0x0000000c26057287 */ /* 0x000fe4000c800000 */
[----:B------:R-:W-:Y:S02]  /*6a30*/  UIMAD UR8, UR45, UR7, URZ ;  /* 0x000000072d0872a4 */ /* 0x000fe4000f8e02ff */
[----:B------:R-:W-:Y:S03]  /*6a40*/  UISETP.GE.AND UP0, UPT, UR6, UR4, UPT ;  /* 0x000000040600728c */ /* 0x000fe6000bf06270 */
[----:B------:R-:W-:Y:S01]  /*6a50*/  UMOV UR4, UR11 ;  /* 0x0000000b00047c82 */ /* 0x000fe20008000000 */
[----:B------:R-:W-:Y:S02]  /*6a60*/  UISETP.GE.OR UP0, UPT, UR5, UR8, UP0 ;  /* 0x000000080500728c */ /* 0x000fe40008706670 */
[----:B------:R-:W-:Y:S02]  /*6a70*/  USHF.R.U32.HI UR4, URZ, UR41, UR4 ;  /* 0x00000029ff047299 */ /* 0x000fe40008011604 */
[----:B------:R-:W-:Y:S02]  /*6a80*/  UIMAD.WIDE.U32 UR8, UR5, UR40, URZ ;  /* 0x00000028050872a5 */ /* 0x000fe4000f8e00ff */
[----:B------:R-:W-:Y:S02]  /*6a90*/  USEL UR11, UR6, UR4, !UP2 ;  /* 0x00000004060b7287 */ /* 0x000fe4000d000000 */
[----:B------:R-:W-:Y:S02]  /*6aa0*/  UIADD3 UR8, UPT, UPT, -UR5, URZ, URZ ;  /* 0x000000ff05087290 */ /* 0x000fe4000fffe1ff */
[----:B------:R-:W-:Y:S01]  /*6ab0*/  UIADD3 UR10, UPT, UPT, -UR11, URZ, URZ ;  /* 0x000000ff0b0a7290 */ /* 0x000fe2000fffe1ff */
[----:B------:R-:W-:Y:S01]  /*6ac0*/  @!UP0 UMOV UR4, UR9 ;  /* 0x0000000900048c82 */ /* 0x000fe20008000000 */
[----:B------:R-:W-:Y:S02]  /*6ad0*/  UIADD3 UR9, UPT, UPT, -UR6, URZ, URZ ;  /* 0x000000ff06097290 */ /* 0x000fe4000fffe1ff */
[----:B------:R-:W-:Y:S02]  /*6ae0*/  @!UP0 USHF.R.U32.HI UR4, URZ, UR41, UR4 ;  /* 0x00000029ff048299 */ /* 0x000fe40008011604 */
[----:B------:R-:W-:Y:S02]  /*6af0*/  UIMAD UR10, UR45, UR10, UR6 ;  /* 0x0000000a2d0a72a4 */ /* 0x000fe4000f8e0206 */
[----:B------:R-:W-:Y:S04]  /*6b00*/  @!UP0 USEL UR4, UR5, UR4, !UP2 ;  /* 0x0000000405048287 */ /* 0x000fe8000d000000 */
[----:B------:R-:W-:Y:S02]  /*6b10*/  @!UP0 UIMAD UR10, UR7, UR10, UR4 ;  /* 0x0000000a070a82a4 */ /* 0x000fe4000f8e0204 */
[----:B------:R-:W-:Y:S02]  /*6b20*/  @!UP0 UIADD3 UR11, UPT, UPT, UR11, -UR4, URZ ;  /* 0x800000040b0b8290 */ /* 0x000fe4000fffe0ff */
[----:B------:R-:W-:Y:S02]  /*6b30*/  UIMAD UR7, UR42, UR8, UR38 ;  /* 0x000000082a0772a4 */ /* 0x000fe4000f8e0226 */
[----:B------:R-:W-:Y:S02]  /*6b40*/  @!UP0 UIMAD UR6, UR11, UR45, UR5 ;  /* 0x0000002d0b0682a4 */ /* 0x000fe4000f8e0205 */
[----:B------:R-:W-:Y:S01]  /*6b50*/  UIMAD UR4, UR58, UR9, UR37 ;  /* 0x000000093a0472a4 */ /* 0x000fe2000f8e0225 */
[----:B------:R-:W-:Y:S02]  /*6b60*/  @!UP0 UMOV UR5, UR10 ;  /* 0x0000000a00058c82 */ /* 0x000fe40008000000 */
[----:B------:R-:W-:Y:S02]  /*6b70*/  UIMAD UR38, UR5, UR42, UR7 ;  /* 0x0000002a052672a4 */ /* 0x000fe4000f8e0207 */
[----:B------:R-:W-:Y:S11]  /*6b80*/  UIMAD UR37, UR6, UR58, UR4 ;  /* 0x0000003a062572a4 */ /* 0x000ff6000f8e0204 */
[----:B------:R-:W-:Y:S01]  /*6b90*/  @!UPT UIADD3 URZ, UPT, UPT, URZ, URZ, URZ ;  /* 0x000000fffffff290 */ /* 0x000fe2000fffe0ff */
.L_x_109:
[----:B------:R-:W-:Y:S01]  /*6ba0*/  UISETP.NE.AND UP0, UPT, UR39, 0x1, UPT ;  /* 0x000000012700788c */ /* 0x000fe2000bf05270 */
[----:B------:R-:W-:Y:S01]  /*6bb0*/  IADD3 R91, PT, PT, R91, 0x1, RZ ;  /* 0x000000015b5b7810 */ /* 0x000fe20007ffe0ff */
[----:B------:R-:W-:Y:S02]  /*6bc0*/  UIADD3 UR11, UPT, UPT, UR47, 0x200, URZ ;  /* 0x000002002f0b7890 */ /* 0x000fe4000fffe0ff */
[----:B------:R-:W-:Y:S02]  /*6bd0*/  USHF.L.U32 UR50, UR27, 0x7, URZ ;  /* 0x000000071b327899 */ /* 0x000fe400080006ff */
[----:B------:R-:W-:Y:S05]  /*6be0*/  USHF.L.U32 UR49, UR26, 0x6, URZ ;  /* 0x000000061a317899 */ /* 0x000fea00080006ff */
[----:B------:R-:W2:Y:S01]  /*6bf0*/  @!UP0 LDCU.128 UR12, c[0x0][0xf10] ;  /* 0x0001e200ff0c87ac */ /* 0x000ea20008000c00 */
[----:B------:R-:W3:Y:S01]  /*6c00*/  @!UP0 LDCU UR5, c[0x0][0xf0c] ;  /* 0x0001e180ff0587ac */ /* 0x000ee20008000800 */
[----:B------:R-:W4:Y:S01]  /*6c10*/  @!UP0 LDCU UR10, c[0x0][0xf20] ;  /* 0x0001e400ff0a87ac */ /* 0x000f220008000800 */
[----:B--2---:R-:W-:Y:S02]  /*6c20*/  UIMAD.WIDE.U32 UR8, UR38, UR12, URZ ;  /* 0x0000000c260872a5 */ /* 0x004fe4000f8e00ff */
[----:B------:R-:W-:Y:S02]  /*6c30*/  UIMAD.WIDE.U32 UR6, UR37, UR15, URZ ;  /* 0x0000000f250672a5 */ /* 0x000fe4000f8e00ff */
[----:B------:R-:W-:Y:S03]  /*6c40*/  @!UP0 UISETP.NE.AND UP1, UPT, UR14, 0x1, UPT ;  /* 0x000000010e00888c */ /* 0x000fe6000bf25270 */
[----:B------:R-:W-:Y:S01]  /*6c50*/  @!UP0 UMOV UR4, UR9 ;  /* 0x0000000900048c82 */ /* 0x000fe20008000000 */
[----:B---3--:R-:W-:Y:S02]  /*6c60*/  @!UP0 UISETP.NE.AND UP2, UPT, UR5, 0x1, UPT ;  /* 0x000000010500888c */ /* 0x008fe4000bf45270 */
[----:B------:R-:W-:Y:S01]  /*6c70*/  @!UP0 USHF.R.U32.HI UR4, URZ, UR13, UR4 ;  /* 0x0000000dff048299 */ /* 0x000fe20008011604 */
[----:B------:R-:W-:Y:S02]  /*6c80*/  @!UP0 UMOV UR6, UR7 ;  /* 0x0000000700068c82 */ /* 0x000fe40008000000 */
[----:B----4-:R-:W-:Y:S02]  /*6c90*/  @!UP0 USHF.R.U32.HI UR6, URZ, UR10, UR6 ;  /* 0x0000000aff068299 */ /* 0x010fe40008011606 */
[----:B------:R-:W-:Y:S02]  /*6ca0*/  @!UP0 USEL UR7, UR38, UR4, !UP2 ;  /* 0x0000000426078287 */ /* 0x000fe4000d000000 */
[----:B------:R-:W-:Y:S04]  /*6cb0*/  @!UP0 USEL UR6, UR37, UR6, !UP1 ;  /* 0x0000000625068287 */ /* 0x000fe8000c800000 */
[----:B------:R-:W-:Y:S02]  /*6cc0*/  @!UP0 UIADD3 UR4, UPT, UPT, -UR7, UR6, URZ ;  /* 0x0000000607048290 */ /* 0x000fe4000fffe1ff */
[----:B------:R-:W-:Y:S02]  /*6cd0*/  @!UP0 UIADD3 UR6, UPT, UPT, UR7, -UR6, URZ ;  /* 0x8000000607068290 */ /* 0x000fe4000fffe0ff */
[----:B------:R-:W-:Y:S02]  /*6ce0*/  @!UP0 UIMAD UR38, UR4, UR5, UR38 ;  /* 0x00000005042682a4 */ /* 0x000fe4000f8e0226 */
[----:B------:R-:W-:Y:S02]  /*6cf0*/  @!UP0 UIMAD UR37, UR6, UR14, UR37 ;  /* 0x0000000e062582a4 */ /* 0x000fe4000f8e0225 */
[----:B------:R-:W-:Y:S09]  /*6d00*/  ULOP3.LUT UP0, URZ, UR11, 0x1b0, URZ, 0xc0, !UPT ;  /* 0x000001b00bff7892 */ /* 0x000ff2000f80c0ff */
[----:B------:R-:W-:Y:S05]  /*6d10*/  BRA.U !UP0, `(.L_x_110) ;  /* 0x00000001087c7547 */ /* 0x000fea000b800000 */
[----:B------:R-:W2:Y:S01]  /*6d20*/  LDCU.64 UR8, c[0x4][0x80] ;  /* 0x01001000ff0877ac */ /* 0x000ea20008000a00 */
[----:B------:R-:W-:Y:S01]  /*6d30*/  MOV R2, 0x0 ;  /* 0x0000000000027802 */ /* 0x000fe20000000f00 */
[----:B------:R-:W-:Y:S02]  /*6d40*/  HFMA2 R12, -RZ, RZ, 0, 5.9604644775390625e-08 ;  /* 0x00000001ff0c7431 */ /* 0x000fe400000001ff */
[----:B------:R-:W-:Y:S01]  /*6d50*/  IMAD.MOV.U32 R8, RZ, RZ, 0x70 ;  /* 0x00000070ff087424 */ /* 0x000fe200078e00ff */
[----:B------:R3:W4:Y:S01]  /*6d60*/  LDC.64 R14, c[0x4][R2] ;  /* 0x01000000020e7b82 */ /* 0x0007220000000a00 */
[----:B------:R-:W1:Y:S01]  /*6d70*/  LDCU.64 UR6, c[0x4][0x88] ;  /* 0x01001100ff0677ac */ /* 0x000e620008000a00 */
[----:B------:R-:W-:Y:S01]  /*6d80*/  IMAD.MOV.U32 R13, RZ, RZ, RZ ;  /* 0x000000ffff0d7224 */ /* 0x000fe200078e00ff */
[----:B------:R-:W1:Y:S01]  /*6d90*/  LDCU.64 UR4, c[0x4][0x8] ;  /* 0x01000100ff0477ac */ /* 0x000e620008000a00 */
[----:B--2---:R-:W-:Y:S01]  /*6da0*/  MOV R5, UR9 ;  /* 0x0000000900057c02 */ /* 0x004fe20008000f00 */
[----:B------:R-:W-:Y:S01]  /*6db0*/  IMAD.U32 R4, RZ, RZ, UR8 ;  /* 0x00000008ff047e24 */ /* 0x000fe2000f8e00ff */
[----:B-1----:R-:W-:Y:S01]  /*6dc0*/  MOV R7, UR7 ;  /* 0x0000000700077c02 */ /* 0x002fe20008000f00 */
[----:B------:R-:W-:Y:S01]  /*6dd0*/  IMAD.U32 R6, RZ, RZ, UR6 ;  /* 0x00000006ff067e24 */ /* 0x000fe2000f8e00ff */
[----:B------:R-:W-:Y:S01]  /*6de0*/  MOV R11, UR5 ;  /* 0x00000005000b7c02 */ /* 0x000fe20008000f00 */
[----:B------:R-:W-:Y:S02]  /*6df0*/  IMAD.U32 R10, RZ, RZ, UR4 ;  /* 0x00000004ff0a7e24 */ /* 0x000fe4000f8e00ff */
[----:B------:R-:W-:Y:S07]  /*6e00*/  LEPC R20, `(.L_x_111) ;  /* 0x000000001014794e */ /* 0x000fee0000000000 */
[----:B---345:R-:W-:Y:S05]  /*6e10*/  CALL.ABS.NOINC R14 ;  /* 0x000000000e007343 */ /* 0x038fea0003c00000 */
.L_x_111:
[----:B------:R-:W1:Y:S01]  /*6e20*/  LDCU.64 UR8, c[0x4][0x80] ;  /* 0x01001000ff0877ac */ /* 0x000e620008000a00 */
[----:B------:R-:W2:Y:S01]  /*6e30*/  LDC.64 R2, c[0x4][R2] ;  /* 0x0100000002027b82 */ /* 0x000ea20000000a00 */
[----:B------:R-:W-:Y:S02]  /*6e40*/  HFMA2 R12, -RZ, RZ, 0, 5.9604644775390625e-08 ;  /* 0x00000001ff0c7431 */ /* 0x000fe400000001ff */
[----:B------:R-:W-:Y:S02]  /*6e50*/  IMAD.MOV.U32 R8, RZ, RZ, 0x70 ;  /* 0x00000070ff087424 */ /* 0x000fe400078e00ff */
[----:B------:R-:W-:Y:S01]  /*6e60*/  IMAD.MOV.U32 R13, RZ, RZ, RZ ;  /* 0x000000ffff0d7224 */ /* 0x000fe200078e00ff */
[----:B------:R-:W3:Y:S01]  /*6e70*/  LDCU.64 UR6, c[0x4][0x88] ;  /* 0x01001100ff0677ac */ /* 0x000ee20008000a00 */
[----:B------:R-:W4:Y:S01]  /*6e80*/  LDCU.64 UR4, c[0x4][0x8] ;  /* 0x01000100ff0477ac */ /* 0x000f220008000a00 */
[----:B-1----:R-:W-:Y:S02]  /*6e90*/  MOV R4, UR8 ;  /* 0x0000000800047c02 */ /* 0x002fe40008000f00 */
[----:B------:R-:W-:Y:S02]  /*6ea0*/  MOV R5, UR9 ;  /* 0x0000000900057c02 */ /* 0x000fe40008000f00 */
[----:B---3--:R-:W-:Y:S01]  /*6eb0*/  MOV R7, UR7 ;  /* 0x0000000700077c02 */ /* 0x008fe20008000f00 */
[----:B------:R-:W-:Y:S01]  /*6ec0*/  IMAD.U32 R6, RZ, RZ, UR6 ;  /* 0x00000006ff067e24 */ /* 0x000fe2000f8e00ff */
[----:B----4-:R-:W-:Y:S01]  /*6ed0*/  MOV R11, UR5 ;  /* 0x00000005000b7c02 */ /* 0x010fe20008000f00 */
[----:B------:R-:W-:Y:S02]  /*6ee0*/  IMAD.U32 R10, RZ, RZ, UR4 ;  /* 0x00000004ff0a7e24 */ /* 0x000fe4000f8e00ff */
[----:B------:R-:W-:Y:S07]  /*6ef0*/  LEPC R20, `(.L_x_110) ;  /* 0x000000001014794e */ /* 0x000fee0000000000 */
[----:B--2---:R-:W-:Y:S05]  /*6f00*/  CALL.ABS.NOINC R2 ;  /* 0x0000000002007343 */ /* 0x004fea0003c00000 */
.L_x_110:
[----:B------:R-:W-:Y:S02]  /*6f10*/  R2UR UR6, R88 ;  /* 0x00000000580672ca */ /* 0x000fe400000e0000 */
[----:B------:R-:W-:Y:S02]  /*6f20*/  R2UR UR5, R100 ;  /* 0x00000000640572ca */ /* 0x000fe400000e0000 */
[----:B------:R-:W-:Y:S02]  /*6f30*/  R2UR UR4, R99 ;  /* 0x00000000630472ca */ /* 0x000fe400000e0000 */
[----:B------:R-:W-:Y:S02]  /*6f40*/  ISETP.NE.U32.AND P4, PT, R78, RZ, PT ;  /* 0x000000ff4e00720c */ /* 0x000fe40003f85070 */
[----:B------:R-:W-:Y:S02]  /*6f50*/  ISETP.NE.U32.AND P2, PT, RZ, UR60, PT ;  /* 0x0000003cff007c0c */ /* 0x000fe4000bf45070 */
[----:B------:R-:W-:Y:S02]  /*6f60*/  ISETP.NE.AND.EX P4, PT, R79, RZ, PT, P4 ;  /* 0x000000ff4f00720c */ /* 0x000fe40003f85340 */
[----:B------:R-:W-:Y:S01]  /*6f70*/  ISETP.NE.AND.EX P2, PT, RZ, UR61, PT, P2 ;  /* 0x0000003dff007c0c */ /* 0x000fe2000bf45320 */
[----:B------:R-:W-:Y:S02]  /*6f80*/  UISETP.NE.AND UP2, UPT, UR6, URZ, UPT ;  /* 0x000000ff0600728c */ /* 0x000fe4000bf45270 */
[----:B------:R-:W-:Y:S04]  /*6f90*/  UISETP.NE.U32.AND UP0, UPT, UR5, URZ, UPT ;  /* 0x000000ff0500728c */ /* 0x000fe8000bf05070 */
[----:B------:R-:W-:Y:S01]  /*6fa0*/  UISETP.NE.AND.EX UP1, UPT, UR4, URZ, UPT, UP0 ;  /* 0x000000ff0400728c */ /* 0x000fe2000bf25300 */
[----:B------:R-:W-:Y:S01]  /*6fb0*/  PLOP3.LUT P1, PT, PT, PT, UP2, 0x80, 0x8 ;  /* 0x000000000008781c */ /* 0x000fe20003f2f028 */
[----:B------:R-:W-:Y:S03]  /*6fc0*/  UPLOP3.LUT UP0, UPT, UPT, UPT, UPT, 0x40, 0x4 ;  /* 0x000000000004789c */ /* 0x000fe60003f0e870 */
[----:B------:R-:W-:Y:S06]  /*6fd0*/  @UP2 UPLOP3.LUT UP0, UPT, UPT, UPT, UP1, 0x80, 0x8 ;  /* 0x000000000008289c */ /* 0x000fec0003f0f010 */
[----:B------:R-:W-:Y:S01]  /*6fe0*/  PLOP3.LUT P0, PT, PT, PT, UP0, 0x80, 0x8 ;  /* 0x000000000008781c */ /* 0x000fe20003f0f008 */
[----:B------:R-:W-:Y:S01]  /*6ff0*/  @!UPT UIADD3 URZ, UPT, UPT, URZ, URZ, URZ ;  /* 0x000000fffffff290 */ /* 0x000fe2000fffe0ff */
[----:B------:R-:W-:Y:S11]  /*7000*/  BRA.U !UP1, `(.L_x_112) ;  /* 0x0000000109407547 */ /* 0x000ff6000b800000 */
[----:B------:R-:W-:Y:S01]  /*7010*/  UISETP.NE.U32.AND UP0, UPT, UR60, URZ, UPT ;  /* 0x000000ff3c00728c */ /* 0x000fe2000bf05070 */
[----:B------:R-:W-:Y:S01]  /*7020*/  R2UR UR6, R100 ;  /* 0x00000000640672ca */ /* 0x000fe200000e0000 */
[----:B------:R-:W2:Y:S01]  /*7030*/  LDCU.64 UR8, c[0x0][0x358] ;  /* 0x00006b00ff0877ac */ /* 0x000ea20008000a00 */
[----:B------:R-:W-:Y:S02]  /*7040*/  HFMA2 R84, -RZ, RZ, 0, 5.9604644775390625e-08 ;  /* 0x00000001ff547431 */ /* 0x000fe400000001ff */
[----:B-1----:R-:W-:Y:S01]  /*7050*/  IMAD.MOV.U32 R0, RZ, RZ, 0x1 ;  /* 0x00000001ff007424 */ /* 0x002fe200078e00ff */
[----:B------:R-:W-:Y:S06]  /*7060*/  UISETP.NE.AND.EX UP0, UPT, UR61, URZ, UPT, UP0 ;  /* 0x000000ff3d00728c */ /* 0x000fec000bf05300 */
[----:B------:R-:W-:Y:S05]  /*7070*/  PLOP3.LUT P3, PT, PT, PT, UP0, 0x80, 0x8 ;  /* 0x000000000008781c */ /* 0x000fea0003f6f008 */
[----:B------:R-:W1:Y:S01]  /*7080*/  @UP0 LDCU.64 UR4, c[0x0][0xc88] ;  /* 0x00019100ff0407ac */ /* 0x000e620008000a00 */
[----:B------:R-:W-:Y:S07]  /*7090*/  @UP0 UIMAD UR6, UR36, UR6, URZ ;  /* 0x00000006240602a4 */ /* 0x000fee000f8e02ff */
[----:B------:R-:W-:Y:S01]  /*70a0*/  @!P3 PRMT R84, R0, 0x7610, R84 ;  /* 0x000076100054b816 */ /* 0x000fe20000000054 */
[----:B-1----:R-:W-:Y:S06]  /*70b0*/  @UP0 UIMAD.WIDE UR4, UR6, 0x4, UR4 ;  /* 0x00000004060408a5 */ /* 0x002fec000f8e0204 */
[----:B------:R-:W-:Y:S02]  /*70c0*/  IMAD.U32 R2, RZ, RZ, UR4 ;  /* 0x00000004ff027e24 */ /* 0x000fe4000f8e00ff */
[----:B------:R-:W-:Y:S03]  /*70d0*/  IMAD.U32 R3, RZ, RZ, UR5 ;  /* 0x00000005ff037e24 */ /* 0x000fe6000f8e00ff */
[----:B------:R-:W1:Y:S02]  /*70e0*/  @!UP0 LDCU UR4, c[0x0][0xc80] ;  /* 0x00019000ff0487ac */ /* 0x000e640008000800 */
[----:B--2--5:R2:W5:Y:S02]  /*70f0*/  @P3 LDG.E R41, desc[UR8][R2.64] ;  /* 0x0000000802293981 */ /* 0x024564000c1e1900 */
[----:B-12---:R-:W-:Y:S02]  /*7100*/  @!P3 MOV R41, UR4 ;  /* 0x000000040029bc02 */ /* 0x006fe40008000f00 */
.L_x_112:
[----:B------:R-:W-:Y:S05]  /*7110*/  @!P4 BRA `(.L_x_113) ;  /* 0x000000000024c947 */ /* 0x000fea0003800000 */
[----:B------:R-:W-:Y:S01]  /*7120*/  ISETP.NE.U32.AND P3, PT, R76, RZ, PT ;  /* 0x000000ff4c00720c */ /* 0x000fe20003f65070 */
[----:B------:R-:W2:Y:S03]  /*7130*/  LDCU.64 UR4, c[0x0][0x358] ;  /* 0x00006b00ff0477ac */ /* 0x000ea60008000a00 */
[----:B------:R-:W-:Y:S11]  /*7140*/  ISETP.NE.AND.EX P3, PT, R77, RZ, PT, P3 ;  /* 0x000000ff4d00720c */ /* 0x000ff60003f65330 */
[----:B------:R-:W-:Y:S02]  /*7150*/  @!UPT UIADD3 URZ, UPT, UPT, URZ, URZ, URZ ;  /* 0x000000fffffff290 */ /* 0x000fe4000fffe0ff */
[----:B------:R-:W3:Y:S01]  /*7160*/  @P3 LDC.64 R2, c[0x0][0xca8] ;  /* 0x00032a00ff023b82 */ /* 0x000ee20000000a00 */
[----:B-1----:R-:W-:Y:S04]  /*7170*/  @P3 IMAD R0, R78, UR36, RZ ;  /* 0x000000244e003c24 */ /* 0x002fe8000f8e02ff */
[----:B---3--:R-:W-:Y:S05]  /*7180*/  @P3 IMAD.WIDE R2, R0, 0x4, R2 ;  /* 0x0000000400023825 */ /* 0x008fea00078e0202 */
[----:B--2--5:R2:W5:Y:S02]  /*7190*/  @P3 LDG.E R38, desc[UR4][R2.64] ;  /* 0x0000000402263981 */ /* 0x024564000c1e1900 */
[----:B--2---:R-:W3:Y:S02]  /*71a0*/  @!P3 LDC R38, c[0x0][0xca0] ;  /* 0x00032800ff26bb82 */ /* 0x004ee40000000800 */
.L_x_113:
[----:B-----5:R-:W-:Y:S01]  /*71b0*/  FSETP.NEU.AND P3, PT, R41, RZ, PT ;  /* 0x000000ff2900720b */ /* 0x020fe20003f6d000 */
[----:B------:R-:W-:Y:S01]  /*71c0*/  ULOP3.LUT UR4, UR54, 0x1, URZ, 0x3c, !UPT ;  /* 0x0000000136047892 */ /* 0x000fe2000f8e3cff */
[----:B------:R-:W-:Y:S01]  /*71d0*/  SEL R4, RZ, 0xffffffff, P2 ;  /* 0xffffffffff047807 */ /* 0x000fe20001000000 */
[----:B------:R-:W-:Y:S01]  /*71e0*/  IMAD.U32 R108, RZ, RZ, UR46 ;  /* 0x0000002eff6c7e24 */ /* 0x000fe2000f8e00ff */
[----:B------:R-:W-:Y:S01]  /*71f0*/  @P1 LOP3.LUT P2, RZ, R84, 0xff, RZ, 0xc0, !PT ;  /* 0x000000ff54ff1812 */ /* 0x000fe2000784c0ff */
[----:B------:R-:W-:Y:S01]  /*7200*/  IMAD.SHL.U32 R81, R93, 0x10, RZ ;  /* 0x000000105d517824 */ /* 0x000fe200078e00ff */
[----:B------:R-:W-:Y:S01]  /*7210*/  @P1 SEL R3, RZ, 0xffffffff, P3 ;  /* 0xffffffffff031807 */ /* 0x000fe20001800000 */
[----:B------:R-:W-:Y:S01]  /*7220*/  IMAD.U32 R109, RZ, RZ, UR4 ;  /* 0x00000004ff6d7e24 */ /* 0x000fe2000f8e00ff */
[----:B------:R-:W-:Y:S01]  /*7230*/  LEA R89, R36, UR47, 0x3 ;  /* 0x0000002f24597c11 */ /* 0x000fe2000f8e18ff */
[----:B------:R-:W-:Y:S01]  /*7240*/  IMAD.SHL.U32 R108, R108, 0x2000, RZ ;  /* 0x000020006c6c7824 */ /* 0x000fe200078e00ff */
[----:B------:R-:W-:Y:S01]  /*7250*/  @P0 SEL R3, R4, R3, !P2 ;  /* 0x0000000304030207 */ /* 0x000fe20005000000 */
[----:B------:R-:W-:Y:S01]  /*7260*/  IMAD.SHL.U32 R80, R92, 0x10, RZ ;  /* 0x000000105c507824 */ /* 0x000fe200078e00ff */
[----:B------:R-:W-:Y:S01]  /*7270*/  SHF.L.U32 R2, R95, 0x1f, RZ ;  /* 0x0000001f5f027819 */ /* 0x000fe200000006ff */
[----:B------:R-:W-:Y:S01]  /*7280*/  IMAD.IADD R82, R97, 0x1, R108 ;  /* 0x0000000161527824 */ /* 0x000fe200078e026c */
[----:B------:R-:W-:Y:S01]  /*7290*/  @P1 LOP3.LUT R3, R3, 0x1, RZ, 0xc0, !PT ;  /* 0x0000000103031812 */ /* 0x000fe200078ec0ff */
[----:B------:R-:W-:Y:S01]  /*72a0*/  BSSY B1, `(.L_x_114) ;  /* 0x0000039000017945 */ /* 0x000fe20003800000 */
[----:B------:R-:W-:Y:S01]  /*72b0*/  PLOP3.LUT P2, PT, PT, PT, UP1, 0x80, 0x8 ;  /* 0x000000000008781c */ /* 0x000fe20003f4f018 */
[----:B------:R-:W-:Y:S01]  /*72c0*/  IMAD.IADD R83, R82, 0x1, R81 ;  /* 0x0000000152537824 */ /* 0x000fe200078e0251 */
[----:B------:R-:W-:Y:S01]  /*72d0*/  ISETP.NE.U32.OR P5, PT, R3, 0x1, !P1 ;  /* 0x000000010300780c */ /* 0x000fe20004fa5470 */
[----:B------:R-:W-:Y:S01]  /*72e0*/  IMAD.U32 R3, RZ, RZ, UR46 ;  /* 0x0000002eff037e24 */ /* 0x000fe2000f8e00ff */
[----:B------:R-:W-:Y:S01]  /*72f0*/  LOP3.LUT P4, R90, R84, 0xff, RZ, 0xc0, !PT ;  /* 0x000000ff545a7812 */ /* 0x000fe2000788c0ff */
[----:B------:R-:W-:Y:S01]  /*7300*/  IMAD.MOV.U32 R103, RZ, RZ, 0x1 ;  /* 0x00000001ff677424 */ /* 0x000fe200078e00ff */
[----:B------:R-:W-:Y:S01]  /*7310*/  P2R R102, PR, RZ, 0x20 ;  /* 0x00000020ff667803 */ /* 0x000fe20000000000 */
[----:B------:R-:W-:Y:S01]  /*7320*/  IMAD R39, R36, 0x40, R37 ;  /* 0x0000004024277824 */ /* 0x000fe200078e0225 */
[----:B-1----:R-:W-:Y:S01]  /*7330*/  LEA R0, R3, UR47, 0x3 ;  /* 0x0000002f03007c11 */ /* 0x002fe2000f8e18ff */
[----:B------:R-:W-:Y:S01]  /*7340*/  IMAD.U32 R110, RZ, RZ, UR46 ;  /* 0x0000002eff6e7e24 */ /* 0x000fe2000f8e00ff */
[----:B------:R-:W-:Y:S02]  /*7350*/  SEL R3, RZ, 0xffffffff, P3 ;  /* 0xffffffffff037807 */ /* 0x000fe40001800000 */
[----:B------:R-:W-:Y:S02]  /*7360*/  CS2R R74, SRZ ;  /* 0x00000000004a7805 */ /* 0x000fe4000001ff00 */
[----:B------:R-:W-:Y:S02]  /*7370*/  CS2R R72, SRZ ;  /* 0x0000000000487805 */ /* 0x000fe4000001ff00 */
[----:B------:R-:W-:Y:S02]  /*7380*/  CS2R R66, SRZ ;  /* 0x0000000000427805 */ /* 0x000fe4000001ff00 */
[----:B------:R-:W-:Y:S02]  /*7390*/  @P2 SEL R3, R4, R3, !P4 ;  /* 0x0000000304032207 */ /* 0x000fe40006000000 */
[----:B------:R-:W-:Y:S02]  /*73a0*/  CS2R R64, SRZ ;  /* 0x0000000000407805 */ /* 0x000fe4000001ff00 */
[----:B------:R-:W-:Y:S02]  /*73b0*/  @P5 SHF.L.U32 R5, R109, 0x1f, RZ ;  /* 0x0000001f6d055819 */ /* 0x000fe400000006ff */
[----:B------:R-:W-:Y:S02]  /*73c0*/  CS2R R58, SRZ ;  /* 0x00000000003a7805 */ /* 0x000fe4000001ff00 */
[----:B------:R-:W-:Y:S02]  /*73d0*/  LOP3.LUT R3, R3, 0x1, RZ, 0xc0, !PT ;  /* 0x0000000103037812 */ /* 0x000fe400078ec0ff */
[----:B------:R-:W-:Y:S01]  /*73e0*/  CS2R R56, SRZ ;  /* 0x0000000000387805 */ /* 0x000fe2000001ff00 */
[----:B------:R-:W1:Y:S01]  /*73f0*/  @P5 SYNCS.PHASECHK.TRANS64.TRYWAIT P1, [R0+URZ+0x90], R5 ;  /* 0x00009005000055a7 */ /* 0x000e6200080211ff */
[----:B------:R-:W-:Y:S02]  /*7400*/  CS2R R50, SRZ ;  /* 0x0000000000327805 */ /* 0x000fe4000001ff00 */
[----:B------:R-:W-:Y:S02]  /*7410*/  ISETP.NE.U32.AND P2, PT, R3, 0x1, PT ;  /* 0x000000010300780c */ /* 0x000fe40003f45070 */
[----:B------:R-:W-:Y:S01]  /*7420*/  CS2R R48, SRZ ;  /* 0x0000000000307805 */ /* 0x000fe2000001ff00 */
[----:B------:R-:W-:Y:S01]  /*7430*/  IMAD.IADD R47, R82, 0x1, R80 ;  /* 0x00000001522f7824 */ /* 0x000fe200078e0250 */
[----:B------:R-:W-:Y:S01]  /*7440*/  P2R R111, PR, RZ, 0x4 ;  /* 0x00000004ff6f7803 */ /* 0x000fe20000000000 */
[----:B------:R-:W-:Y:S01]  /*7450*/  IMAD.IADD R46, R96, 0x1, R83 ;  /* 0x00000001602e7824 */ /* 0x000fe200078e0253 */
[----:B------:R2:W4:Y:S01]  /*7460*/  SYNCS.PHASECHK.TRANS64.TRYWAIT P0, [R89+URZ+0xf0], R2 ;  /* 0x0000f002590075a7 */ /* 0x00052200080011ff */
[----:B-1----:R-:W-:Y:S01]  /*7470*/  @P5 SEL R103, RZ, 0x1, !P1 ;  /* 0x00000001ff675807 */ /* 0x002fe20004800000 */
[----:B--2---:R-:W-:Y:S06]  /*7480*/  @!P5 BRA `(.L_x_115) ;  /* 0x000000000068d947 */ /* 0x004fec0003800000 */
[----:B------:R-:W-:Y:S01]  /*7490*/  ISETP.NE.AND P1, PT, R103, RZ, PT ;  /* 0x000000ff6700720c */ /* 0x000fe20003f25270 */
[----:B------:R-:W-:Y:S01]  /*74a0*/  BSSY B0, `(.L_x_116) ;  /* 0x000000d000007945 */ /* 0x000fe20003800000 */
[----:B------:R-:W-:Y:S02]  /*74b0*/  CS2R R50, SRZ ;  /* 0x0000000000327805 */ /* 0x000fe4000001ff00 */
[----:B------:R-:W-:Y:S02]  /*74c0*/  CS2R R48, SRZ ;  /* 0x0000000000307805 */ /* 0x000fe4000001ff00 */
[----:B------:R-:W-:Y:S02]  /*74d0*/  CS2R R58, SRZ ;  /* 0x00000000003a7805 */ /* 0x000fe4000001ff00 */
[----:B------:R-:W-:Y:S02]  /*74e0*/  CS2R R56, SRZ ;  /* 0x0000000000387805 */ /* 0x000fe4000001ff00 */
[----:B------:R-:W-:Y:S02]  /*74f0*/  CS2R R66, SRZ ;  /* 0x0000000000427805 */ /* 0x000fe4000001ff00 */
[----:B------:R-:W-:Y:S02]  /*7500*/  CS2R R64, SRZ ;  /* 0x0000000000407805 */ /* 0x000fe4000001ff00 */
[----:B------:R-:W-:Y:S02]  /*7510*/  CS2R R74, SRZ ;  /* 0x00000000004a7805 */ /* 0x000fe4000001ff00 */
[----:B------:R-:W-:Y:S01]  /*7520*/  CS2R R72, SRZ ;  /* 0x0000000000487805 */ /* 0x000fe2000001ff00 */
[----:B------:R-:W-:Y:S06]  /*7530*/  @P1 BRA `(.L_x_117) ;  /* 0x00000000000c1947 */ /* 0x000fec0003800000 */
[----:B------:R-:W-:Y:S04]  /*7540*/  SHF.L.U32 R3, R109, 0x1f, RZ ;  /* 0x0000001f6d037819 */ /* 0x000fe800000006ff */
[----:B------:R-:W1:Y:S02]  /*7550*/  SYNCS.PHASECHK.TRANS64.TRYWAIT P1, [R0+URZ+0x90], R3 ;  /* 0x00009003000075a7 */ /* 0x000e6400080211ff */
[----:B-1----:R-:W-:Y:S05]  /*7560*/  @!P1 BRA `(.L_x_118) ;  /* 0x0000002800009947 */ /* 0x002fea0003800000 */
.L_x_117:
[----:B------:R-:W-:Y:S05]  /*7570*/  BSYNC B0 ;  /* 0x0000000000007941 */ /* 0x000fea0003800000 */
.L_x_116:
[----:B------:R-:W-:Y:S01]  /*7580*/  ISETP.NE.AND P1, PT, R111, RZ, PT ;  /* 0x000000ff6f00720c */ /* 0x000fe20003f25270 */
[----:B------:R-:W-:Y:S04]  /*7590*/  UIADD3 UR4, UPT, UPT, UR46, 0x1, URZ ;  /* 0x000000012e047890 */ /* 0x000fe8000fffe0ff */
[----:B------:R-:W-:Y:S04]  /*75a0*/  UISETP.NE.AND UP0, UPT, UR4, 0x3, UPT ;  /* 0x000000030400788c */ /* 0x000fe8000bf05270 */
[----:B------:R-:W-:Y:S02]  /*75b0*/  USEL UR5, URZ, 0x1, UP0 ;  /* 0x00000001ff057887 */ /* 0x000fe40008000000 */
[----:B------:R-:W-:Y:S02]  /*75c0*/  USEL UR4, UR4, URZ, UP0 ;  /* 0x000000ff04047287 */ /* 0x000fe40008000000 */
[----:B------:R2:W1:Y:S02]  /*75d0*/  @P1 LDS.128 R48, [R82] ;  /* 0x0000000052301984 */ /* 0x0004640000000c00 */
[----:B------:R-:W-:Y:S02]  /*75e0*/  LOP3.LUT R109, R109, UR5, RZ, 0x3c, !PT ;  /* 0x000000056d6d7c12 */ /* 0x000fe4000f8e3cff */
[----:B------:R2:W1:Y:S01]  /*75f0*/  @P1 LDS.128 R56, [R83+0x10] ;  /* 0x0000100053381984 */ /* 0x0004620000000c00 */
[----:B------:R-:W-:Y:S03]  /*7600*/  IMAD.U32 R110, RZ, RZ, UR4 ;  /* 0x00000004ff6e7e24 */ /* 0x000fe6000f8e00ff */
[----:B------:R2:W1:Y:S04]  /*7610*/  @P1 LDS.128 R64, [R47+0x20] ;  /* 0x000020002f401984 */ /* 0x0004680000000c00 */
[----:B------:R2:W1:Y:S02]  /*7620*/  @P1 LDS.128 R72, [R46+0x10] ;  /* 0x000010002e481984 */ /* 0x0004640000000c00 */
.L_x_115:
[----:B------:R-:W-:Y:S05]  /*7630*/  BSYNC B1 ;  /* 0x0000000000017941 */ /* 0x000fea0003800000 */
.L_x_114:
[----:B-1----:R-:W-:Y:S04]  /*7640*/  SHF.R.U32.HI R0, RZ, 0x15, R39 ;  /* 0x00000015ff007819 */ /* 0x002fe80000011627 */
[----:B------:R-:W-:Y:S01]  /*7650*/  LOP3.LUT P1, RZ, R0, 0x3, R85, 0x48, !PT ;  /* 0x0000000300ff7812 */ /* 0x000fe20007824855 */
[----:B------:R-:W-:Y:S01]  /*7660*/  @!UPT UIADD3 URZ, UPT, UPT, URZ, URZ, URZ ;  /* 0x000000fffffff290 */ /* 0x000fe2000fffe0ff */
[----:B----4-:R-:W-:Y:S11]  /*7670*/  @P0 BRA `(.L_x_119) ;  /* 0x0000000000080947 */ /* 0x010ff60003800000 */
[----:B------:R-:W1:Y:S02]  /*7680*/  SYNCS.PHASECHK.TRANS64.TRYWAIT P0, [R89+URZ+0xf0], R2 ;  /* 0x0000f002590075a7 */ /* 0x000e6400080011ff */
[----:B-1----:R-:W-:Y:S05]  /*7690*/  @!P0 BRA `(.L_x_120) ;  /* 0x0000002400c88947 */ /* 0x002fea0003800000 */
.L_x_119:
[----:B------:R-:W-:Y:S05]  /*76a0*/  @!P1 BRA `(.L_x_121) ;  /* 0x0000000000409947 */ /* 0x000fea0003800000 */
[----:B------:R-:W4:Y:S01]  /*76b0*/  LDCU.64 UR8, c[0x4][0x70] ;  /* 0x01000e00ff0877ac */ /* 0x000f220008000a00 */
[----:B------:R-:W-:Y:S01]  /*76c0*/  MOV R3, 0x0 ;  /* 0x0000000000037802 */ /* 0x000fe20000000f00 */
[----:B------:R-:W-:Y:S02]  /*76d0*/  HFMA2 R12, -RZ, RZ, 0, 5.9604644775390625e-08 ;  /* 0x00000001ff0c7431 */ /* 0x000fe400000001ff */
[----:B------:R-:W-:Y:S02]  /*76e0*/  IMAD.MOV.U32 R8, RZ, RZ, 0x192 ;  /* 0x00000192ff087424 */ /* 0x000fe400078e00ff */
[----:B------:R-:W-:Y:S01]  /*76f0*/  IMAD.MOV.U32 R13, RZ, RZ, RZ ;  /* 0x000000ffff0d7224 */ /* 0x000fe200078e00ff */
[----:B------:R-:W5:Y:S01]  /*7700*/  LDCU.64 UR6, c[0x4][0x78] ;  /* 0x01000f00ff0677ac */ /* 0x000f620008000a00 */
[----:B-1----:R-:W1:Y:S01]  /*7710*/  LDC.64 R2, c[0x4][R3] ;  /* 0x0100000003027b82 */ /* 0x002e620000000a00 */
[----:B------:R-:W2:Y:S01]  /*7720*/  LDCU.64 UR4, c[0x4][0x10] ;  /* 0x01000200ff0477ac */ /* 0x000ea20008000a00 */
[----:B----4-:R-:W-:Y:S01]  /*7730*/  MOV R5, UR9 ;  /* 0x0000000900057c02 */ /* 0x010fe20008000f00 */
[----:B------:R-:W-:Y:S01]  /*7740*/  IMAD.U32 R4, RZ, RZ, UR8 ;  /* 0x00000008ff047e24 */ /* 0x000fe2000f8e00ff */
[----:B-----5:R-:W-:Y:S01]  /*7750*/  MOV R7, UR7 ;  /* 0x0000000700077c02 */ /* 0x020fe20008000f00 */
[----:B------:R-:W-:Y:S01]  /*7760*/  IMAD.U32 R6, RZ, RZ, UR6 ;  /* 0x00000006ff067e24 */ /* 0x000fe2000f8e00ff */
[----:B--2---:R-:W-:Y:S01]  /*7770*/  MOV R11, UR5 ;  /* 0x00000005000b7c02 */ /* 0x004fe20008000f00 */
[----:B------:R-:W-:Y:S02]  /*7780*/  IMAD.U32 R10, RZ, RZ, UR4 ;  /* 0x00000004ff0a7e24 */ /* 0x000fe4000f8e00ff */
[----:B------:R-:W-:Y:S07]  /*7790*/  LEPC R20, `(.L_x_121) ;  /* 0x000000001014794e */ /* 0x000fee0000000000 */
[----:B-1-3--:R-:W-:Y:S05]  /*77a0*/  CALL.ABS.NOINC R2 ;  /* 0x0000000002007343 */ /* 0x00afea0003c00000 */
.L_x_121:
[C---:B------:R-:W-:Y:S01]  /*77b0*/  SHF.L.U32 R40, R48.reuse, 0x10, RZ ;  /* 0x0000001030287819 */ /* 0x040fe200000006ff */
[----:B------:R-:W-:Y:S05]  /*77c0*/  WARPSYNC.ALL ;  /* 0x0000000000007948 */ /* 0x000fea0003800000 */
[----:B------:R-:W-:Y:S01]  /*77d0*/  R2UR UR4, R39 ;  /* 0x00000000270472ca */ /* 0x000fe200000e0000 */
[----:B------:R-:W-:Y:S01]  /*77e0*/  BSSY.RECONVERGENT B0, `(.L_x_122) ;  /* 0x0000087000007945 */ /* 0x000fe20003800200 */
[----:B------:R-:W-:Y:S02]  /*77f0*/  LOP3.LUT R43, R48, 0xffff0000, RZ, 0xc0, !PT ;  /* 0xffff0000302b7812 */ /* 0x000fe400078ec0ff */
[----:B------:R-:W-:Y:S02]  /*7800*/  SHF.L.U32 R42, R49, 0x10, RZ ;  /* 0x00000010312a7819 */ /* 0x000fe400000006ff */
[----:B------:R-:W-:Y:S02]  /*7810*/  SHF.L.U32 R45, R51, 0x10, RZ ;  /* 0x00000010332d7819 */ /* 0x000fe400000006ff */
[----:B------:R-:W-:Y:S02]  /*7820*/  LOP3.LUT R44, R75, 0xffff0000, RZ, 0xc0, !PT ;  /* 0xffff00004b2c7812 */ /* 0x000fe400078ec0ff */
[----:B------:R-:W-:Y:S03]  /*7830*/  ISETP.NE.AND P0, PT, R98, RZ, PT ;  /* 0x000000ff6200720c */ /* 0x000fe60003f05270 */
[----:B------:R-:W3:Y:S02]  /*7840*/  LDTM.x32 R4, tmem[UR4] ;  /* 0x00000004000479ee */ /* 0x000ee400082c0000 */
[C---:B---3--:R-:W-:Y:S01]  /*7850*/  FMUL R0, R38.reuse, R4 ;  /* 0x0000000426007220 */ /* 0x048fe20000400000 */
[C---:B-1----:R-:W-:Y:S01]  /*7860*/  FMUL R2, R38.reuse, R5 ;  /* 0x0000000526027220 */ /* 0x042fe20000400000 */
[C---:B------:R-:W-:Y:S01]  /*7870*/  FMUL R3, R38.reuse, R6 ;  /* 0x0000000626037220 */ /* 0x040fe20000400000 */
[----:B------:R-:W-:Y:S01]  /*7880*/  FMUL R7, R38, R7 ;  /* 0x0000000726077220 */ /* 0x000fe20000400000 */
[----:B------:R-:W-:Y:S01]  /*7890*/  FFMA R0, R41, R40, R0 ;  /* 0x0000002829007223 */ /* 0x000fe20000000000 */
[----:B------:R-:W-:Y:S01]  /*78a0*/  LOP3.LUT R40, R49, 0xffff0000, RZ, 0xc0, !PT ;  /* 0xffff000031287812 */ /* 0x000fe200078ec0ff */
[C---:B------:R-:W-:Y:S01]  /*78b0*/  FFMA R2, R41.reuse, R43, R2 ;  /* 0x0000002b29027223 */ /* 0x040fe20000000002 */
[C---:B------:R-:W-:Y:S01]  /*78c0*/  SHF.L.U32 R43, R50.reuse, 0x10, RZ ;  /* 0x00000010322b7819 */ /* 0x040fe200000006ff */
[C---:B------:R-:W-:Y:S01]  /*78d0*/  FFMA R3, R41.reuse, R42, R3 ;  /* 0x0000002a29037223 */ /* 0x040fe20000000003 */
[----:B------:R-:W-:Y:S01]  /*78e0*/  LOP3.LUT R42, R50, 0xffff0000, RZ, 0xc0, !PT ;  /* 0xffff0000322a7812 */ /* 0x000fe200078ec0ff */
[----:B------:R-:W-:Y:S01]  /*78f0*/  FMUL R4, R38, R8 ;  /* 0x0000000826047220 */ /* 0x000fe20000400000 */
[----:B------:R-:W-:Y:S01]  /*7900*/  F2FP.BF16.F32.PACK_AB R52, R2, R0 ;  /* 0x000000000234723e */ /* 0x000fe200000010ff */
[----:B------:R-:W-:Y:S01]  /*7910*/  FFMA R7, R41, R40, R7 ;  /* 0x0000002829077223 */ /* 0x000fe20000000007 */
[----:B------:R-:W-:Y:S01]  /*7920*/  LOP3.LUT R40, R51, 0xffff0000, RZ, 0xc0, !PT ;  /* 0xffff000033287812 */ /* 0x000fe200078ec0ff */
[C---:B------:R-:W-:Y:S01]  /*7930*/  FMUL R5, R38.reuse, R9 ;  /* 0x0000000926057220 */ /* 0x040fe20000400000 */
[C---:B------:R-:W-:Y:S01]  /*7940*/  FMUL R6, R38.reuse, R10 ;  /* 0x0000000a26067220 */ /* 0x040fe20000400000 */
[----:B------:R-:W-:Y:S01]  /*7950*/  FMUL R11, R38, R11 ;  /* 0x0000000b260b7220 */ /* 0x000fe20000400000 */
[----:B------:R-:W-:Y:S01]  /*7960*/  F2FP.BF16.F32.PACK_AB R53, R7, R3 ;  /* 0x000000030735723e */ /* 0x000fe200000010ff */
[C---:B------:R-:W-:Y:S01]  /*7970*/  FFMA R4, R41.reuse, R43, R4 ;  /* 0x0000002b29047223 */ /* 0x040fe20000000004 */
[C---:B------:R-:W-:Y:S01]  /*7980*/  SHF.L.U32 R43, R56.reuse, 0x10, RZ ;  /* 0x00000010382b7819 */ /* 0x040fe200000006ff */
[----:B------:R-:W-:Y:S01]  /*7990*/  FFMA R5, R41, R42, R5 ;  /* 0x0000002a29057223 */ /* 0x000fe20000000005 */
[----:B------:R-:W-:Y:S01]  /*79a0*/  LOP3.LUT R42, R57, 0xffff0000, RZ, 0xc0, !PT ;  /* 0xffff0000392a7812 */ /* 0x000fe200078ec0ff */
[----:B------:R-:W-:Y:S01]  /*79b0*/  FFMA R6, R41, R45, R6 ;  /* 0x0000002d29067223 */ /* 0x000fe20000000006 */
[----:B------:R-:W-:Y:S01]  /*79c0*/  SHF.L.U32 R45, R57, 0x10, RZ ;  /* 0x00000010392d7819 */ /* 0x000fe200000006ff */
[----:B------:R-:W-:Y:S01]  /*79d0*/  FFMA R11, R41, R40, R11 ;  /* 0x00000028290b7223 */ /* 0x000fe2000000000b */
[----:B------:R-:W-:Y:S01]  /*79e0*/  LOP3.LUT R40, R56, 0xffff0000, RZ, 0xc0, !PT ;  /* 0xffff000038287812 */ /* 0x000fe200078ec0ff */
[C---:B------:R-:W-:Y:S01]  /*79f0*/  FMUL R8, R38.reuse, R12 ;  /* 0x0000000c26087220 */ /* 0x040fe20000400000 */
[----:B------:R-:W-:Y:S01]  /*7a00*/  F2FP.BF16.F32.PACK_AB R54, R5, R4 ;  /* 0x000000040536723e */ /* 0x000fe200000010ff */
[C---:B------:R-:W-:Y:S01]  /*7a10*/  FMUL R9, R38.reuse, R13 ;  /* 0x0000000d26097220 */ /* 0x040fe20000400000 */
[----:B------:R-:W-:Y:S01]  /*7a20*/  F2FP.BF16.F32.PACK_AB R55, R11, R6 ;  /* 0x000000060b37723e */ /* 0x000fe200000010ff */
[C---:B------:R-:W-:Y:S01]  /*7a30*/  FMUL R10, R38.reuse, R14 ;  /* 0x0000000e260a7220 */ /* 0x040fe20000400000 */
[----:B------:R-:W-:Y:S01]  /*7a40*/  FMUL R15, R38, R15 ;  /* 0x0000000f260f7220 */ /* 0x000fe20000400000 */
[----:B------:R-:W-:Y:S01]  /*7a50*/  FFMA R8, R41, R43, R8 ;  /* 0x0000002b29087223 */ /* 0x000fe20000000008 */
[----:B------:R-:W-:Y:S01]  /*7a60*/  SHF.L.U32 R43, R59, 0x10, RZ ;  /* 0x000000103b2b7819 */ /* 0x000fe200000006ff */
[C---:B------:R-:W-:Y:S01]  /*7a70*/  FFMA R9, R41.reuse, R40, R9 ;  /* 0x0000002829097223 */ /* 0x040fe20000000009 */
[C---:B------:R-:W-:Y:S01]  /*7a80*/  SHF.L.U32 R40, R58.reuse, 0x10, RZ ;  /* 0x000000103a287819 */ /* 0x040fe200000006ff */
        /* <DEDUP_REMOVED lines=8> */
[----:B------:R-:W-:Y:S01]  /*7b10*/  FMUL R14, R38, R18 ;  /* 0x00000012260e7220 */ /* 0x000fe20000400000 */
[----:B------:R-:W-:Y:S01]  /*7b20*/  FFMA R12, R41, R40, R12 ;  /* 0x00000028290c7223 */ /* 0x000fe2000000000c */
[----:B------:R-:W-:Y:S01]  /*7b30*/  LOP3.LUT R40, R59, 0xffff0000, RZ, 0xc0, !PT ;  /* 0xffff00003b287812 */ /* 0x000fe200078ec0ff */
[C---:B------:R-:W-:Y:S01]  /*7b40*/  FFMA R13, R41.reuse, R42, R13 ;  /* 0x0000002a290d7223 */ /* 0x040fe2000000000d */
[----:B------:R-:W-:Y:S01]  /*7b50*/  LOP3.LUT R42, R64, 0xffff0000, RZ, 0xc0, !PT ;  /* 0xffff0000402a7812 */ /* 0x000fe200078ec0ff */
[----:B------:R-:W-:Y:S01]  /*7b60*/  FMUL R19, R38, R19 ;  /* 0x0000001326137220 */ /* 0x000fe20000400000 */
[----:B------:R-:W-:Y:S01]  /*7b70*/  FFMA R14, R41, R43, R14 ;  /* 0x0000002b290e7223 */ /* 0x000fe2000000000e */
[----:B------:R-:W-:Y:S01]  /*7b80*/  SHF.L.U32 R43, R64, 0x10, RZ ;  /* 0x00000010402b7819 */ /* 0x000fe200000006ff */
[----:B------:R1:W-:Y:S01]  /*7b90*/  STS.128 [R82], R52 ;  /* 0x0000003452007388 */ /* 0x0003e20000000c00 */
[----:B------:R-:W-:Y:S01]  /*7ba0*/  F2FP.BF16.F32.PACK_AB R62, R13, R12 ;  /* 0x0000000c0d3e723e */ /* 0x000fe200000010ff */
[C---:B------:R-:W-:Y:S01]  /*7bb0*/  FMUL R16, R38.reuse, R20 ;  /* 0x0000001426107220 */ /* 0x040fe20000400000 */
        /* <DEDUP_REMOVED lines=8> */
[C---:B------:R-:W-:Y:S01]  /*7c40*/  FFMA R17, R41.reuse, R42, R17 ;  /* 0x0000002a29117223 */ /* 0x040fe20000000011 */
[----:B------:R-:W-:Y:S01]  /*7c50*/  FFMA R18, R41, R45, R18 ;  /* 0x0000002d29127223 */ /* 0x000fe20000000012 */
[----:B------:R1:W-:Y:S01]  /*7c60*/  STS.128 [R83+0x10], R60 ;  /* 0x0000103c53007388 */ /* 0x0003e20000000c00 */
[----:B------:R-:W-:Y:S01]  /*7c70*/  SHF.L.U32 R45, R67, 0x10, RZ ;  /* 0x00000010432d7819 */ /* 0x000fe200000006ff */
[----:B------:R-:W-:Y:S01]  /*7c80*/  FFMA R23, R41, R40, R23 ;  /* 0x0000002829177223 */ /* 0x000fe20000000017 */
[----:B------:R-:W-:Y:S01]  /*7c90*/  LOP3.LUT R40, R66, 0xffff0000, RZ, 0xc0, !PT ;  /* 0xffff000042287812 */ /* 0x000fe200078ec0ff */
[C---:B------:R-:W-:Y:S01]  /*7ca0*/  FMUL R20, R38.reuse, R24 ;  /* 0x0000001826147220 */ /* 0x040fe20000400000 */
[----:B------:R-:W-:Y:S01]  /*7cb0*/  LOP3.LUT R42, R67, 0xffff0000, RZ, 0xc0, !PT ;  /* 0xffff0000432a7812 */ /* 0x000fe200078ec0ff */
[C---:B------:R-:W-:Y:S01]  /*7cc0*/  FMUL R21, R38.reuse, R25 ;  /* 0x0000001926157220 */ /* 0x040fe20000400000 */
[----:B------:R-:W-:Y:S01]  /*7cd0*/  F2FP.BF16.F32.PACK_AB R68, R17, R16 ;  /* 0x000000101144723e */ /* 0x000fe200000010ff */
[C---:B------:R-:W-:Y:S01]  /*7ce0*/  FMUL R22, R38.reuse, R26 ;  /* 0x0000001a26167220 */ /* 0x040fe20000400000 */
[----:B------:R-:W-:Y:S01]  /*7cf0*/  FMUL R27, R38, R27 ;  /* 0x0000001b261b7220 */ /* 0x000fe20000400000 */
[C---:B------:R-:W-:Y:S01]  /*7d00*/  FFMA R20, R41.reuse, R43, R20 ;  /* 0x0000002b29147223 */ /* 0x040fe20000000014 */
[C---:B------:R-:W-:Y:S01]  /*7d10*/  FFMA R21, R41.reuse, R40, R21 ;  /* 0x0000002829157223 */ /* 0x040fe20000000015 */
[C---:B------:R-:W-:Y:S01]  /*7d20*/  FFMA R22, R41.reuse, R45, R22 ;  /* 0x0000002d29167223 */ /* 0x040fe20000000016 */
[----:B------:R-:W-:Y:S01]  /*7d30*/  FFMA R27, R41, R42, R27 ;  /* 0x0000002a291b7223 */ /* 0x000fe2000000001b */
[----:B------:R-:W-:Y:S01]  /*7d40*/  SHF.L.U32 R40, R72, 0x10, RZ ;  /* 0x0000001048287819 */ /* 0x000fe200000006ff */
[----:B------:R-:W-:Y:S01]  /*7d50*/  FMUL R24, R38, R28 ;  /* 0x0000001c26187220 */ /* 0x000fe20000400000 */
[----:B------:R-:W-:Y:S01]  /*7d60*/  LOP3.LUT R42, R72, 0xffff0000, RZ, 0xc0, !PT ;  /* 0xffff0000482a7812 */ /* 0x000fe200078ec0ff */
[C---:B------:R-:W-:Y:S01]  /*7d70*/  FMUL R25, R38.reuse, R29 ;  /* 0x0000001d26197220 */ /* 0x040fe20000400000 */
[----:B------:R-:W-:Y:S01]  /*7d80*/  SHF.L.U32 R43, R73, 0x10, RZ ;  /* 0x00000010492b7819 */ /* 0x000fe200000006ff */
[C---:B------:R-:W-:Y:S01]  /*7d90*/  FMUL R26, R38.reuse, R30 ;  /* 0x0000001e261a7220 */ /* 0x040fe20000400000 */
[C---:B------:R-:W-:Y:S01]  /*7da0*/  FFMA R24, R41.reuse, R40, R24 ;  /* 0x0000002829187223 */ /* 0x040fe20000000018 */
[----:B------:R-:W-:Y:S01]  /*7db0*/  FFMA R25, R41, R42, R25 ;  /* 0x0000002a29197223 */ /* 0x000fe20000000019 */
[----:B------:R-:W-:Y:S01]  /*7dc0*/  LOP3.LUT R40, R73, 0xffff0000, RZ, 0xc0, !PT ;  /* 0xffff000049287812 */ /* 0x000fe200078ec0ff */
[----:B------:R-:W-:Y:S01]  /*7dd0*/  FFMA R26, R41, R43, R26 ;  /* 0x0000002b291a7223 */ /* 0x000fe2000000001a */
[----:B------:R-:W-:Y:S01]  /*7de0*/  FMUL R31, R38, R31 ;  /* 0x0000001f261f7220 */ /* 0x000fe20000400000 */
[----:B------:R-:W-:Y:S01]  /*7df0*/  SHF.L.U32 R43, R74, 0x10, RZ ;  /* 0x000000104a2b7819 */ /* 0x000fe200000006ff */
[----:B------:R-:W-:Y:S01]  /*7e00*/  FMUL R28, R38, R32 ;  /* 0x00000020261c7220 */ /* 0x000fe20000400000 */
[----:B------:R-:W-:Y:S01]  /*7e10*/  LOP3.LUT R42, R74, 0xffff0000, RZ, 0xc0, !PT ;  /* 0xffff00004a2a7812 */ /* 0x000fe200078ec0ff */
[C---:B------:R-:W-:Y:S01]  /*7e20*/  FMUL R29, R38.reuse, R33 ;  /* 0x00000021261d7220 */ /* 0x040fe20000400000 */
[----:B------:R-:W-:Y:S01]  /*7e30*/  SHF.L.U32 R45, R75, 0x10, RZ ;  /* 0x000000104b2d7819 */ /* 0x000fe200000006ff */
[C---:B------:R-:W-:Y:S01]  /*7e40*/  FMUL R30, R38.reuse, R34 ;  /* 0x00000022261e7220 */ /* 0x040fe20000400000 */
[----:B------:R-:W-:Y:S01]  /*7e50*/  FFMA R31, R41, R40, R31 ;  /* 0x00000028291f7223 */ /* 0x000fe2000000001f */
[----:B------:R-:W-:Y:S01]  /*7e60*/  FMUL R35, R38, R35 ;  /* 0x0000002326237220 */ /* 0x000fe20000400000 */
[----:B------:R-:W-:Y:S01]  /*7e70*/  F2FP.BF16.F32.PACK_AB R69, R23, R18 ;  /* 0x000000121745723e */ /* 0x000fe200000010ff */
[----:B------:R-:W-:Y:S01]  /*7e80*/  FFMA R28, R41, R43, R28 ;  /* 0x0000002b291c7223 */ /* 0x000fe2000000001c */
[----:B------:R-:W-:Y:S01]  /*7e90*/  F2FP.BF16.F32.PACK_AB R70, R21, R20 ;  /* 0x000000141546723e */ /* 0x000fe200000010ff */
[----:B------:R-:W-:Y:S01]  /*7ea0*/  FFMA R29, R41, R42, R29 ;  /* 0x0000002a291d7223 */ /* 0x000fe2000000001d */
[----:B------:R-:W-:Y:S01]  /*7eb0*/  F2FP.BF16.F32.PACK_AB R71, R27, R22 ;  /* 0x000000161b47723e */ /* 0x000fe200000010ff */
[C---:B------:R-:W-:Y:S01]  /*7ec0*/  FFMA R30, R41.reuse, R45, R30 ;  /* 0x0000002d291e7223 */ /* 0x040fe2000000001e */
[----:B------:R-:W-:Y:S01]  /*7ed0*/  FFMA R35, R41, R44, R35 ;  /* 0x0000002c29237223 */ /* 0x000fe20000000023 */
[----:B------:R-:W-:Y:S02]  /*7ee0*/  F2FP.BF16.F32.PACK_AB R104, R25, R24 ;  /* 0x000000181968723e */ /* 0x000fe400000010ff */
[----:B------:R1:W-:Y:S01]  /*7ef0*/  STS.128 [R47+0x20], R68 ;  /* 0x000020442f007388 */ /* 0x0003e20000000c00 */
[----:B------:R-:W-:Y:S02]  /*7f00*/  F2FP.BF16.F32.PACK_AB R105, R31, R26 ;  /* 0x0000001a1f69723e */ /* 0x000fe400000010ff */
[----:B------:R-:W-:Y:S02]  /*7f10*/  F2FP.BF16.F32.PACK_AB R106, R29, R28 ;  /* 0x0000001c1d6a723e */ /* 0x000fe400000010ff */
[----:B------:R-:W-:Y:S05]  /*7f20*/  F2FP.BF16.F32.PACK_AB R107, R35, R30 ;  /* 0x0000001e236b723e */ /* 0x000fea00000010ff */
[----:B------:R1:W-:Y:S01]  /*7f30*/  STS.128 [R46+0x10], R104 ;  /* 0x000010682e007388 */ /* 0x0003e20000000c00 */
[----:B------:R-:W-:Y:S01]  /*7f40*/  @!PT LDS RZ, [RZ] ;  /* 0x00000000fffff984 */ /* 0x000fe20000000800 */
[----:B------:R-:W-:Y:S01]  /*7f50*/  @!PT LDS RZ, [RZ] ;  /* 0x00000000fffff984 */ /* 0x000fe20000000800 */
[----:B------:R-:W-:Y:S01]  /*7f60*/  @!PT LDS RZ, [RZ] ;  /* 0x00000000fffff984 */ /* 0x000fe20000000800 */
[----:B------:R-:W-:Y:S01]  /*7f70*/  @!PT LDS RZ, [RZ] ;  /* 0x00000000fffff984 */ /* 0x000fe20000000800 */
[----:B------:R3:W-:Y:S07]  /*7f80*/  MEMBAR.ALL.CTA ;  /* 0x0000000000007992 */ /* 0x0007ee0000008000 */
[----:B---3--:R-:W3:Y:S02]  /*7f90*/  FENCE.VIEW.ASYNC.S ;  /* 0x00000000000073c6 */ /* 0x008ee40000000000 */
[----:B---3--:R-:W-:Y:S06]  /*7fa0*/  BAR.SYNC.DEFER_BLOCKING 0x1, 0x80 ;  /* 0x0042000000007b1d */ /* 0x008fec0000010000 */
[----:B------:R-:W-:Y:S05]  /*7fb0*/  @P0 BRA `(.L_x_123) ;  /* 0x0000000000240947 */ /* 0x000fea0003800000 */
[----:B------:R-:W3:Y:S01]  /*7fc0*/  LDCU.64 UR6, c[0x0][0x348] ;  /* 0x00006900ff0677ac */ /* 0x000ee20008000a00 */
[----:B------:R-:W-:Y:S01]  /*7fd0*/  R2UR UR5, R108 ;  /* 0x000000006c0572ca */ /* 0x000fe200000e0000 */
[----:B------:R-:W-:Y:S11]  /*7fe0*/  UMOV UR51, UR36 ;  /* 0x0000002400337c82 */ /* 0x000ff60008000000 */
[----:B------:R-:W-:Y:S01]  /*7ff0*/  @!UPT UIADD3 URZ, UPT, UPT, URZ, URZ, URZ ;  /* 0x000000fffffff290 */ /* 0x000fe2000fffe0ff */
[----:B------:R-:W-:Y:S02]  /*8000*/  UIADD3 UR48, UPT, UPT, UR47, 0x200, UR5 ;  /* 0x000002002f307890 */ /* 0x000fe4000fffe005 */
[----:B---3--:R-:W-:Y:S04]  /*8010*/  UIADD3 UR4, UP0, UPT, UR6, 0xa80, URZ ;  /* 0x00000a8006047890 */ /* 0x008fe8000ff1e0ff */
[----:B------:R-:W-:Y:S09]  /*8020*/  UIADD3.X UR5, UPT, UPT, URZ, UR7, URZ, UP0, !UPT ;  /* 0x00000007ff057290 */ /* 0x000ff200087fe4ff */
[----:B------:R3:W-:Y:S02]  /*8030*/  UTMASTG.3D [UR48], [UR4] ;  /* 0x00000030040073b5 */ /* 0x0007e40008010000 */
[----:B---3--:R0:W-:Y:S02]  /*8040*/  UTMACMDFLUSH ;  /* 0x00000000000079b7 */ /* 0x0081e40000000000 */
.L_x_123:
[----:B------:R-:W-:Y:S05]  /*8050*/  BSYNC.RECONVERGENT B0 ;  /* 0x0000000000007941 */ /* 0x000fea0003800200 */
.L_x_122:
[----:B------:R-:W-:Y:S01]  /*8060*/  UIADD3 UR43, UPT, UPT, UR46, 0x1, URZ ;  /* 0x000000012e2b7890 */ /* 0x000fe2000fffe0ff */
[----:B------:R-:W-:Y:S03]  /*8070*/  BSSY.RECONVERGENT B0, `(.L_x_124) ;  /* 0x0000005000007945 */ /* 0x000fe60003800200 */
[----:B------:R-:W-:Y:S04]  /*8080*/  UISETP.NE.AND UP0, UPT, UR43, 0x3, UPT ;  /* 0x000000032b00788c */ /* 0x000fe8000bf05270 */
[----:B------:R-:W-:Y:S01]  /*8090*/  USEL UR44, UR43, URZ, UP0 ;  /* 0x000000ff2b2c7287 */ /* 0x000fe20008000000 */
[----:B------:R-:W-:Y:S11]  /*80a0*/  @P0 BRA `(.L_x_125) ;  /* 0x0000000000040947 */ /* 0x000ff60003800000 */
[----:B------:R-:W-:Y:S04]  /*80b0*/  DEPBAR.LE SB0, 0x1 ;  /* 0x000080400000791a */ /* 0x000fe80000000000 */
.L_x_125:
[----:B------:R-:W-:Y:S05]  /*80c0*/  BSYNC.RECONVERGENT B0 ;  /* 0x0000000000007941 */ /* 0x000fea0003800200 */
.L_x_124:
[----:B------:R-:W-:Y:S01]  /*80d0*/  BAR.SYNC.DEFER_BLOCKING 0x1, 0x80 ;  /* 0x0042000000007b1d */ /* 0x000fe20000010000 */
[----:B------:R-:W-:Y:S01]  /*80e0*/  ISETP.NE.AND P1, PT, R102, RZ, PT ;  /* 0x000000ff6600720c */ /* 0x000fe20003f25270 */
[----:B------:R-:W-:Y:S01]  /*80f0*/  UISETP.NE.AND UP0, UPT, UR53, URZ, UPT ;  /* 0x000000ff3500728c */ /* 0x000fe2000bf05270 */
[----:B------:R-:W-:Y:S11]  /*8100*/  LEA R3, R110, UR47, 0x3 ;  /* 0x0000002f6e037c11 */ /* 0x000ff6000f8e18ff */
[----:B------:R-:W-:Y:S01]  /*8110*/  @P1 SHF.L.U32 R4, R109, 0x1f, RZ ;  /* 0x0000001f6d041819 */ /* 0x000fe200000006ff */
[----:B------:R-:W-:Y:S06]  /*8120*/  BRA.U !UP0, `(.L_x_126) ;  /* 0x0000000108247547 */ /* 0x000fec000b800000 */
[----:B------:R-:W3:Y:S01]  /*8130*/  S2R R0, SR_CgaCtaId ;  /* 0x0000000000007919 */ /* 0x000ee20000008800 */
[----:B------:R-:W-:Y:S01]  /*8140*/  IMAD.U32 R2, RZ, RZ, UR52 ;  /* 0x00000034ff027e24 */ /* 0x000fe2000f8e00ff */
[----:B------:R-:W-:Y:S04]  /*8150*/  UIADD3 UR4, UPT, UPT, UR52, 0x1, URZ ;  /* 0x0000000134047890 */ /* 0x000fe8000fffe0ff */
[----:B------:R-:W-:Y:S01]  /*8160*/  @P1 LEA R2, R2, UR47, 0x3 ;  /* 0x0000002f02021c11 */ /* 0x000fe2000f8e18ff */
[----:B------:R-:W-:Y:S04]  /*8170*/  UISETP.NE.AND UP0, UPT, UR4, 0x3, UPT ;  /* 0x000000030400788c */ /* 0x000fe8000bf05270 */
[----:B------:R-:W-:Y:S01]  /*8180*/  @P1 VIADD R5, R2, 0xa8 ;  /* 0x000000a802051836 */ /* 0x000fe20000000000 */
[----:B------:R-:W-:Y:S04]  /*8190*/  USEL UR52, UR4, URZ, UP0 ;  /* 0x000000ff04347287 */ /* 0x000fe80008000000 */
[----:B---3--:R-:W-:Y:S04]  /*81a0*/  @P1 PRMT R0, R0, 0x654, R5 ;  /* 0x0000065400001816 */ /* 0x008fe80000000005 */
[----:B------:R3:W-:Y:S04]  /*81b0*/  @P1 SYNCS.ARRIVE.TRANS64.RED.A1T0 RZ, [R0+URZ], RZ ;  /* 0x000000ff00ff19a7 */ /* 0x0007e800081004ff */
.L_x_126:
[----:B------:R-:W4:Y:S01]  /*81c0*/  @P1 SYNCS.PHASECHK.TRANS64.TRYWAIT P0, [R3+URZ+0x90], R4 ;  /* 0x00009004030015a7 */ /* 0x000f2200080011ff */
[----:B------:R-:W-:Y:S01]  /*81d0*/  BSSY B1, `(.L_x_127) ;  /* 0x0000015000017945 */ /* 0x000fe20003800000 */
[----:B----4-:R-:W-:Y:S03]  /*81e0*/  @P1 SEL R103, RZ, 0x1, !P0 ;  /* 0x00000001ff671807 */ /* 0x010fe60004000000 */
[----:B------:R-:W-:Y:S05]  /*81f0*/  @!P1 BRA `(.L_x_128) ;  /* 0x0000000000489947 */ /* 0x000fea0003800000 */
[----:B------:R-:W-:Y:S01]  /*8200*/  ISETP.NE.AND P1, PT, R111, RZ, PT ;  /* 0x000000ff6f00720c */ /* 0x000fe20003f25270 */
[----:B------:R-:W-:Y:S01]  /*8210*/  BSSY B0, `(.L_x_129) ;  /* 0x000000a000007945 */ /* 0x000fe20003800000 */
[----:B------:R-:W-:Y:S11]  /*8220*/  ISETP.NE.AND P0, PT, R103, RZ, PT ;  /* 0x000000ff6700720c */ /* 0x000ff60003f05270 */
[----:B------:R-:W-:Y:S04]  /*8230*/  @P1 IMAD R110, R110, 0x2000, R97 ;  /* 0x000020006e6e1824 */ /* 0x000fe800078e0261 */
[----:B------:R-:W-:Y:S01]  /*8240*/  @P1 IMAD.IADD R5, R81, 0x1, R110 ;  /* 0x0000000151051824 */ /* 0x000fe200078e026e */
[----:B------:R-:W-:Y:S03]  /*8250*/  @P1 IADD3 R2, PT, PT, R80, R110, RZ ;  /* 0x0000006e50021210 */ /* 0x000fe60007ffe0ff */
[----:B---3--:R-:W-:Y:S01]  /*8260*/  @P1 IMAD.IADD R0, R96, 0x1, R5 ;  /* 0x0000000160001824 */ /* 0x008fe200078e0205 */
[----:B------:R-:W-:Y:S06]  /*8270*/  @P0 BRA `(.L_x_130) ;  /* 0x00000000000c0947 */ /* 0x000fec0003800000 */
[----:B------:R-:W-:Y:S04]  /*8280*/  SHF.L.U32 R4, R109, 0x1f, RZ ;  /* 0x0000001f6d047819 */ /* 0x000fe800000006ff */
[----:B------:R-:W3:Y:S02]  /*8290*/  SYNCS.PHASECHK.TRANS64.TRYWAIT P0, [R3+URZ+0x90], R4 ;  /* 0x00009004030075a7 */ /* 0x000ee400080011ff */
[----:B---3--:R-:W-:Y:S05]  /*82a0*/  @!P0 BRA `(.L_x_131) ;  /* 0x0000001800d88947 */ /* 0x008fea0003800000 */
.L_x_130:
[----:B------:R-:W-:Y:S05]  /*82b0*/  BSYNC B0 ;  /* 0x0000000000007941 */ /* 0x000fea0003800000 */
.L_x_129:
[----:B------:R-:W-:Y:S11]  /*82c0*/  ISETP.NE.AND P0, PT, R111, RZ, PT ;  /* 0x000000ff6f00720c */ /* 0x000ff60003f05270 */
[----:B------:R-:W-:Y:S02]  /*82d0*/  @!UPT UIADD3 URZ, UPT, UPT, URZ, URZ, URZ ;  /* 0x000000fffffff290 */ /* 0x000fe4000fffe0ff */
[----:B------:R4:W1:Y:S04]  /*82e0*/  @P0 LDS.128 R48, [R110] ;  /* 0x000000006e300984 */ /* 0x0008680000000c00 */
[----:B------:R4:W1:Y:S04]  /*82f0*/  @P0 LDS.128 R64, [R2+0x20] ;  /* 0x0000200002400984 */ /* 0x0008680000000c00 */
[----:B------:R4:W1:Y:S04]  /*8300*/  @P0 LDS.128 R56, [R5+0x10] ;  /* 0x0000100005380984 */ /* 0x0008680000000c00 */
[----:B------:R4:W1:Y:S02]  /*8310*/  @P0 LDS.128 R72, [R0+0x10] ;  /* 0x0000100000480984 */ /* 0x0008640000000c00 */
.L_x_128:
[----:B------:R-:W-:Y:S05]  /*8320*/  BSYNC B1 ;  /* 0x0000000000017941 */ /* 0x000fea0003800000 */
.L_x_127:
[----:B---34-:R-:W-:Y:S05]  /*8330*/  VIADD R0, R39, 0x20 ;  /* 0x0000002027007836 */ /* 0x018fea0000000000 */
[----:B------:R-:W-:Y:S04]  /*8340*/  SHF.R.U32.HI R0, RZ, 0x15, R0 ;  /* 0x00000015ff007819 */ /* 0x000fe80000011600 */
[----:B------:R-:W-:Y:S11]  /*8350*/  LOP3.LUT P0, RZ, R0, 0x3, R85, 0x48, !PT ;  /* 0x0000000300ff7812 */ /* 0x000ff60007804855 */
[----:B------:R-:W-:Y:S02]  /*8360*/  @!UPT UIADD3 URZ, UPT, UPT, URZ, URZ, URZ ;  /* 0x000000fffffff290 */ /* 0x000fe4000fffe0ff */
[----:B------:R-:W-:Y:S05]  /*8370*/  @!P0 BRA `(.L_x_132) ;  /* 0x0000000000408947 */ /* 0x000fea0003800000 */
[----:B------:R-:W3:Y:S01]  /*8380*/  LDCU.64 UR8, c[0x4][0x70] ;  /* 0x01000e00ff0877ac */ /* 0x000ee20008000a00 */
[----:B------:R-:W-:Y:S01]  /*8390*/  MOV R3, 0x0 ;  /* 0x0000000000037802 */ /* 0x000fe20000000f00 */
[----:B------:R-:W-:Y:S02]  /*83a0*/  HFMA2 R12, -RZ, RZ, 0, 5.9604644775390625e-08 ;  /* 0x00000001ff0c7431 */ /* 0x000fe400000001ff */
[----:B------:R-:W-:Y:S02]  /*83b0*/  IMAD.MOV.U32 R8, RZ, RZ, 0x192 ;  /* 0x00000192ff087424 */ /* 0x000fe400078e00ff */
[----:B------:R-:W-:Y:S01]  /*83c0*/  IMAD.MOV.U32 R13, RZ, RZ, RZ ;  /* 0x000000ffff0d7224 */ /* 0x000fe200078e00ff */
[----:B------:R-:W4:Y:S01]  /*83d0*/  LDCU.64 UR6, c[0x4][0x78] ;  /* 0x01000f00ff0677ac */ /* 0x000f220008000a00 */
[----:B------:R-:W1:Y:S01]  /*83e0*/  LDC.64 R2, c[0x4][R3] ;  /* 0x0100000003027b82 */ /* 0x000e620000000a00 */
[----:B------:R-:W5:Y:S01]  /*83f0*/  LDCU.64 UR4, c[0x4][0x10] ;  /* 0x01000200ff0477ac */ /* 0x000f620008000a00 */
[----:B---3--:R-:W-:Y:S01]  /*8400*/  MOV R5, UR9 ;  /* 0x0000000900057c02 */ /* 0x008fe20008000f00 */
[----:B------:R-:W-:Y:S01]  /*8410*/  IMAD.U32 R4, RZ, RZ, UR8 ;  /* 0x00000008ff047e24 */ /* 0x000fe2000f8e00ff */
[----:B----4-:R-:W-:Y:S01]  /*8420*/  MOV R7, UR7 ;  /* 0x0000000700077c02 */ /* 0x010fe20008000f00 */
[----:B------:R-:W-:Y:S01]  /*8430*/  IMAD.U32 R6, RZ, RZ, UR6 ;  /* 0x00000006ff067e24 */ /* 0x000fe2000f8e00ff */
[----:B-----5:R-:W-:Y:S01]  /*8440*/  MOV R11, UR5 ;  /* 0x00000005000b7c02 */ /* 0x020fe20008000f00 */
[----:B------:R-:W-:Y:S02]  /*8450*/  IMAD.U32 R10, RZ, RZ, UR4 ;  /* 0x00000004ff0a7e24 */ /* 0x000fe4000f8e00ff */
[----:B------:R-:W-:Y:S07]  /*8460*/  LEPC R20, `(.L_x_132) ;  /* 0x000000001014794e */ /* 0x000fee0000000000 */
[----:B-12---:R-:W-:Y:S05]  /*8470*/  CALL.ABS.NOINC R2 ;  /* 0x0000000002007343 */ /* 0x006fea0003c00000 */
.L_x_132:
[----:B------:R-:W-:Y:S01]  /*8480*/  ISETP.NE.AND P0, PT, R98, RZ, PT ;  /* 0x000000ff6200720c */ /* 0x000fe20003f05270 */
[----:B------:R-:W-:Y:S05]  /*8490*/  WARPSYNC.ALL ;  /* 0x0000000000007948 */ /* 0x000fea0003800000 */
[----:B------:R-:W-:Y:S01]  /*84a0*/  R2UR UR4, R39 ;  /* 0x00000000270472ca */ /* 0x000fe200000e0000 */
[----:B------:R-:W-:Y:S01]  /*84b0*/  BSSY.RECONVERGENT B0, `(.L_x_133) ;  /* 0x0000090000007945 */ /* 0x000fe20003800200 */
[C---:B-1----:R-:W-:Y:S02]  /*84c0*/  SHF.L.U32 R40, R48.reuse, 0x10, RZ ;  /* 0x0000001030287819 */ /* 0x042fe400000006ff */
[----:B------:R-:W-:Y:S02]  /*84d0*/  LOP3.LUT R42, R48, 0xffff0000, RZ, 0xc0, !PT ;  /* 0xffff0000302a7812 */ /* 0x000fe400078ec0ff */
[C---:B------:R-:W-:Y:S02]  /*84e0*/  SHF.L.U32 R43, R49.reuse, 0x10, RZ ;  /* 0x00000010312b7819 */ /* 0x040fe400000006ff */
[----:B------:R-:W-:Y:S02]  /*84f0*/  LOP3.LUT R44, R49, 0xffff0000, RZ, 0xc0, !PT ;  /* 0xffff0000312c7812 */ /* 0x000fe400078ec0ff */
[C---:B------:R-:W-:Y:S02]  /*8500*/  SHF.L.U32 R45, R50.reuse, 0x10, RZ ;  /* 0x00000010322d7819 */ /* 0x040fe400000006ff */
[----:B--2---:R-:W-:Y:S01]  /*8510*/  LOP3.LUT R46, R50, 0xffff0000, RZ, 0xc0, !PT ;  /* 0xffff0000322e7812 */ /* 0x004fe200078ec0ff */
[----:B------:R-:W1:Y:S01]  /*8520*/  LDTM.x32 R4, tmem[UR4+0x20] ;  /* 0x00002004000479ee */ /* 0x000e6200082c0000 */
[C---:B------:R-:W-:Y:S01]  /*8530*/  SHF.L.U32 R47, R51.reuse, 0x10, RZ ;  /* 0x00000010332f7819 */ /* 0x040fe200000006ff */
[----:B------:R-:W-:Y:S01]  /*8540*/  USHF.L.U32 UR4, UR44, 0xd, URZ ;  /* 0x0000000d2c047899 */ /* 0x000fe200080006ff */
[----:B------:R-:W-:Y:S01]  /*8550*/  LOP3.LUT R48, R51, 0xffff0000, RZ, 0xc0, !PT ;  /* 0xffff000033307812 */ /* 0x000fe200078ec0ff */
[----:B------:R-:W-:Y:S01]  /*8560*/  NOP ;  /* 0x0000000000007918 */ /* 0x000fe20000000000 */
[C---:B------:R-:W-:Y:S02]  /*8570*/  SHF.L.U32 R49, R56.reuse, 0x10, RZ ;  /* 0x0000001038317819 */ /* 0x040fe400000006ff */
[----:B------:R-:W-:Y:S02]  /*8580*/  LOP3.LUT R51, R56, 0xffff0000, RZ, 0xc0, !PT ;  /* 0xffff000038337812 */ /* 0x000fe400078ec0ff */
[C---:B------:R-:W-:Y:S02]  /*8590*/  SHF.L.U32 R50, R57.reuse, 0x10, RZ ;  /* 0x0000001039327819 */ /* 0x040fe400000006ff */
[----:B------:R-:W-:Y:S02]  /*85a0*/  LOP3.LUT R52, R57, 0xffff0000, RZ, 0xc0, !PT ;  /* 0xffff000039347812 */ /* 0x000fe400078ec0ff */
[----:B------:R-:W-:Y:S02]  /*85b0*/  IADD3 R116, PT, PT, R97, UR4, RZ ;  /* 0x0000000461747c10 */ /* 0x000fe4000fffe0ff */
[C---:B------:R-:W-:Y:S02]  /*85c0*/  SHF.L.U32 R53, R58.reuse, 0x10, RZ ;  /* 0x000000103a357819 */ /* 0x040fe400000006ff */
[----:B------:R-:W-:Y:S02]  /*85d0*/  LOP3.LUT R54, R58, 0xffff0000, RZ, 0xc0, !PT ;  /* 0xffff00003a367812 */ /* 0x000fe400078ec0ff */
[----:B------:R-:W-:Y:S02]  /*85e0*/  SHF.L.U32 R55, R59, 0x10, RZ ;  /* 0x000000103b377819 */ /* 0x000fe400000006ff */
[----:B------:R-:W-:Y:S02]  /*85f0*/  IADD3 R89, PT, PT, R89, 0x100, RZ ;  /* 0x0000010059597810 */ /* 0x000fe40007ffe0ff */
[----:B------:R-:W-:Y:S01]  /*8600*/  LOP3.LUT R56, R59, 0xffff0000, RZ, 0xc0, !PT ;  /* 0xffff00003b387812 */ /* 0x000fe200078ec0ff */
[C---:B-1----:R-:W-:Y:S01]  /*8610*/  FMUL R4, R38.reuse, R4 ;  /* 0x0000000426047220 */ /* 0x042fe20000400000 */
[----:B------:R-:W-:Y:S01]  /*8620*/  IADD3 R103, PT, PT, R81, R116, RZ ;  /* 0x0000007451677210 */ /* 0x000fe20007ffe0ff */
[----:B------:R-:W-:Y:S01]  /*8630*/  FMUL R5, R38, R5 ;  /* 0x0000000526057220 */ /* 0x000fe20000400000 */
[----:B------:R-:W-:Y:S01]  /*8640*/  SHF.L.U32 R57, R64, 0x10, RZ ;  /* 0x0000001040397819 */ /* 0x000fe200000006ff */
[----:B------:R-:W-:Y:S01]  /*8650*/  FMUL R6, R38, R6 ;  /* 0x0000000626067220 */ /* 0x000fe20000400000 */
[----:B------:R-:W-:Y:S01]  /*8660*/  IADD3 R116, PT, PT, R80, R116, RZ ;  /* 0x0000007450747210 */ /* 0x000fe20007ffe0ff */
[----:B------:R-:W-:Y:S01]  /*8670*/  FMUL R7, R38, R7 ;  /* 0x0000000726077220 */ /* 0x000fe20000400000 */
[----:B------:R-:W-:Y:S01]  /*8680*/  LOP3.LUT R58, R64, 0xffff0000, RZ, 0xc0, !PT ;  /* 0xffff0000403a7812 */ /* 0x000fe200078ec0ff */
[----:B------:R-:W-:Y:S01]  /*8690*/  FFMA R4, R41, R40, R4 ;  /* 0x0000002829047223 */ /* 0x000fe20000000004 */
[----:B------:R-:W-:Y:S01]  /*86a0*/  SHF.L.U32 R59, R65, 0x10, RZ ;  /* 0x00000010413b7819 */ /* 0x000fe200000006ff */
[C---:B------:R-:W-:Y:S01]  /*86b0*/  FMUL R8, R38.reuse, R8 ;  /* 0x0000000826087220 */ /* 0x040fe20000400000 */
[----:B------:R-:W-:Y:S01]  /*86c0*/  LOP3.LUT R89, R89, 0xfefffff8, RZ, 0xc0, !PT ;  /* 0xfefffff859597812 */ /* 0x000fe200078ec0ff */
[----:B------:R-:W-:Y:S01]  /*86d0*/  FFMA R5, R41, R42, R5 ;  /* 0x0000002a29057223 */ /* 0x000fe20000000005 */
[----:B------:R-:W-:Y:S01]  /*86e0*/  LOP3.LUT R60, R65, 0xffff0000, RZ, 0xc0, !PT ;  /* 0xffff0000413c7812 */ /* 0x000fe200078ec0ff */
[----:B------:R-:W-:Y:S01]  /*86f0*/  FMUL R9, R38, R9 ;  /* 0x0000000926097220 */ /* 0x000fe20000400000 */
[----:B------:R-:W-:Y:S01]  /*8700*/  SHF.L.U32 R61, R66, 0x10, RZ ;  /* 0x00000010423d7819 */ /* 0x000fe200000006ff */
[----:B------:R1:W-:Y:S01]  /*8710*/  SYNCS.ARRIVE.TRANS64.RED.A1T0 RZ, [R89+URZ], RZ ;  /* 0x000000ff59ff79a7 */ /* 0x0003e200081004ff */
[----:B------:R-:W-:Y:S01]  /*8720*/  F2FP.BF16.F32.PACK_AB R80, R5, R4 ;  /* 0x000000040550723e */ /* 0x000fe200000010ff */
[C---:B------:R-:W-:Y:S01]  /*8730*/  FFMA R6, R41.reuse, R43, R6 ;  /* 0x0000002b29067223 */ /* 0x040fe20000000006 */
[----:B------:R-:W-:Y:S01]  /*8740*/  IADD3 R117, PT, PT, R96, R103, RZ ;  /* 0x0000006760757210 */ /* 0x000fe20007ffe0ff */
[C---:B------:R-:W-:Y:S01]  /*8750*/  FFMA R7, R41.reuse, R44, R7 ;  /* 0x0000002c29077223 */ /* 0x040fe20000000007 */
[C---:B------:R-:W-:Y:S01]  /*8760*/  FFMA R8, R41.reuse, R45, R8 ;  /* 0x0000002d29087223 */ /* 0x040fe20000000008 */
[----:B------:R-:W-:Y:S01]  /*8770*/  FFMA R9, R41, R46, R9 ;  /* 0x0000002e29097223 */ /* 0x000fe20000000009 */
[----:B------:R-:W-:Y:S01]  /*8780*/  FMUL R10, R38, R10 ;  /* 0x0000000a260a7220 */ /* 0x000fe20000400000 */
[----:B------:R-:W-:Y:S01]  /*8790*/  LOP3.LUT R62, R66, 0xffff0000, RZ, 0xc0, !PT ;  /* 0xffff0000423e7812 */ /* 0x000fe200078ec0ff */
[C---:B------:R-:W-:Y:S01]  /*87a0*/  FMUL R11, R38.reuse, R11 ;  /* 0x0000000b260b7220 */ /* 0x040fe20000400000 */
[----:B------:R-:W-:Y:S01]  /*87b0*/  F2FP.BF16.F32.PACK_AB R81, R7, R6 ;  /* 0x000000060751723e */ /* 0x000fe200000010ff */
[----:B------:R-:W-:Y:S01]  /*87c0*/  FFMA R10, R41, R47, R10 ;  /* 0x0000002f290a7223 */ /* 0x000fe2000000000a */
[----:B------:R-:W-:Y:S01]  /*87d0*/  F2FP.BF16.F32.PACK_AB R82, R9, R8 ;  /* 0x000000080952723e */ /* 0x000fe200000010ff */
[----:B------:R-:W-:Y:S01]  /*87e0*/  FFMA R11, R41, R48, R11 ;  /* 0x00000030290b7223 */ /* 0x000fe2000000000b */
[C---:B------:R-:W-:Y:S01]  /*87f0*/  FMUL R0, R38.reuse, R12 ;  /* 0x0000000c26007220 */ /* 0x040fe20000400000 */
[C---:B------:R-:W-:Y:S01]  /*8800*/  FMUL R2, R38.reuse, R13 ;  /* 0x0000000d26027220 */ /* 0x040fe20000400000 */
[C---:B------:R-:W-:Y:S01]  /*8810*/  FMUL R3, R38.reuse, R14 ;  /* 0x0000000e26037220 */ /* 0x040fe20000400000 */
[----:B------:R-:W-:Y:S01]  /*8820*/  SHF.L.U32 R63, R67, 0x10, RZ ;  /* 0x00000010433f7819 */ /* 0x000fe200000006ff */
[----:B------:R-:W-:Y:S01]  /*8830*/  FFMA R0, R41, R49, R0 ;  /* 0x0000003129007223 */ /* 0x000fe20000000000 */
[----:B------:R-:W-:Y:S01]  /*8840*/  F2FP.BF16.F32.PACK_AB R83, R11, R10 ;  /* 0x0000000a0b53723e */ /* 0x000fe200000010ff */
[----:B------:R-:W-:Y:S01]  /*8850*/  FFMA R2, R41, R51, R2 ;  /* 0x0000003329027223 */ /* 0x000fe20000000002 */
[C---:B------:R-:W-:Y:S01]  /*8860*/  FMUL R15, R38.reuse, R15 ;  /* 0x0000000f260f7220 */ /* 0x040fe20000400000 */
[C---:B------:R-:W-:Y:S01]  /*8870*/  FMUL R12, R38.reuse, R16 ;  /* 0x00000010260c7220 */ /* 0x040fe20000400000 */
[----:B------:R-:W-:Y:S01]  /*8880*/  FMUL R13, R38, R17 ;  /* 0x00000011260d7220 */ /* 0x000fe20000400000 */
[----:B------:R1:W-:Y:S01]  /*8890*/  STS.128 [R97+UR4], R80 ;  /* 0x0000005061007988 */ /* 0x0003e20008000c04 */
[----:B------:R-:W-:Y:S01]  /*88a0*/  LOP3.LUT R64, R67, 0xffff0000, RZ, 0xc0, !PT ;  /* 0xffff000043407812 */ /* 0x000fe200078ec0ff */
[C---:B------:R-:W-:Y:S01]  /*88b0*/  FFMA R3, R41.reuse, R50, R3 ;  /* 0x0000003229037223 */ /* 0x040fe20000000003 */
[----:B------:R-:W-:Y:S01]  /*88c0*/  SHF.L.U32 R65, R72, 0x10, RZ ;  /* 0x0000001048417819 */ /* 0x000fe200000006ff */
[C---:B------:R-:W-:Y:S01]  /*88d0*/  FFMA R15, R41.reuse, R52, R15 ;  /* 0x00000034290f7223 */ /* 0x040fe2000000000f */
[----:B------:R-:W-:Y:S01]  /*88e0*/  F2FP.BF16.F32.PACK_AB R104, R2, R0 ;  /* 0x000000000268723e */ /* 0x000fe200000010ff */
[C---:B------:R-:W-:Y:S01]  /*88f0*/  FFMA R12, R41.reuse, R53, R12 ;  /* 0x00000035290c7223 */ /* 0x040fe2000000000c */
[C---:B------:R-:W-:Y:S01]  /*8900*/  FFMA R13, R41.reuse, R54, R13 ;  /* 0x00000036290d7223 */ /* 0x040fe2000000000d */
[C---:B------:R-:W-:Y:S01]  /*8910*/  FMUL R14, R38.reuse, R18 ;  /* 0x00000012260e7220 */ /* 0x040fe20000400000 */
[C---:B------:R-:W-:Y:S01]  /*8920*/  FMUL R19, R38.reuse, R19 ;  /* 0x0000001326137220 */ /* 0x040fe20000400000 */
[C---:B------:R-:W-:Y:S01]  /*8930*/  FMUL R16, R38.reuse, R20 ;  /* 0x0000001426107220 */ /* 0x040fe20000400000 */
[C---:B------:R-:W-:Y:S01]  /*8940*/  FMUL R17, R38.reuse, R21 ;  /* 0x0000001526117220 */ /* 0x040fe20000400000 */
[C---:B------:R-:W-:Y:S01]  /*8950*/  FFMA R14, R41.reuse, R55, R14 ;  /* 0x00000037290e7223 */ /* 0x040fe2000000000e */
        /* <DEDUP_REMOVED lines=9> */
[----:B------:R-:W-:Y:S01]  /*89f0*/  FFMA R23, R41, R60, R23 ;  /* 0x0000003c29177223 */ /* 0x000fe20000000017 */
[C---:B------:R-:W-:Y:S01]  /*8a00*/  FMUL R27, R38.reuse, R27 ;  /* 0x0000001b261b7220 */ /* 0x040fe20000400000 */
[----:B------:R-:W-:Y:S01]  /*8a10*/  F2FP.BF16.F32.PACK_AB R105, R15, R3 ;  /* 0x000000030f69723e */ /* 0x000fe200000010ff */
[----:B------:R-:W-:Y:S01]  /*8a20*/  FFMA R20, R41, R61, R20 ;  /* 0x0000003d29147223 */ /* 0x000fe20000000014 */
[----:B------:R-:W-:Y:S01]  /*8a30*/  F2FP.BF16.F32.PACK_AB R106, R13, R12 ;  /* 0x0000000c0d6a723e */ /* 0x000fe200000010ff */
[----:B------:R-:W-:Y:S01]  /*8a40*/  FMUL R24, R38, R28 ;  /* 0x0000001c26187220 */ /* 0x000fe20000400000 */
[----:B------:R-:W-:Y:S01]  /*8a50*/  F2FP.BF16.F32.PACK_AB R107, R19, R14 ;  /* 0x0000000e136b723e */ /* 0x000fe200000010ff */
[----:B------:R-:W-:Y:S01]  /*8a60*/  FFMA R21, R41, R62, R21 ;  /* 0x0000003e29157223 */ /* 0x000fe20000000015 */
[----:B------:R-:W-:Y:S01]  /*8a70*/  LOP3.LUT R66, R72, 0xffff0000, RZ, 0xc0, !PT ;  /* 0xffff000048427812 */ /* 0x000fe200078ec0ff */
[C---:B------:R-:W-:Y:S01]  /*8a80*/  FMUL R25, R38.reuse, R29 ;  /* 0x0000001d26197220 */ /* 0x040fe20000400000 */
[----:B------:R-:W-:Y:S01]  /*8a90*/  SHF.L.U32 R67, R73, 0x10, RZ ;  /* 0x0000001049437819 */ /* 0x000fe200000006ff */
[----:B------:R1:W-:Y:S01]  /*8aa0*/  STS.128 [R103+0x10], R104 ;  /* 0x0000106867007388 */ /* 0x0003e20000000c00 */
[----:B------:R-:W-:Y:S01]  /*8ab0*/  FFMA R22, R41, R63, R22 ;  /* 0x0000003f29167223 */ /* 0x000fe20000000016 */
[----:B------:R-:W-:Y:S01]  /*8ac0*/  LOP3.LUT R68, R73, 0xffff0000, RZ, 0xc0, !PT ;  /* 0xffff000049447812 */ /* 0x000fe200078ec0ff */
[----:B------:R-:W-:Y:S01]  /*8ad0*/  FMUL R26, R38, R30 ;  /* 0x0000001e261a7220 */ /* 0x000fe20000400000 */
[C---:B------:R-:W-:Y:S01]  /*8ae0*/  FFMA R27, R41.reuse, R64, R27 ;  /* 0x00000040291b7223 */ /* 0x040fe2000000001b */
[----:B------:R-:W-:Y:S01]  /*8af0*/  SHF.L.U32 R69, R74, 0x10, RZ ;  /* 0x000000104a457819 */ /* 0x000fe200000006ff */
[----:B------:R-:W-:Y:S01]  /*8b00*/  FMUL R31, R38, R31 ;  /* 0x0000001f261f7220 */ /* 0x000fe20000400000 */
[C---:B------:R-:W-:Y:S01]  /*8b10*/  FFMA R24, R41.reuse, R65, R24 ;  /* 0x0000004129187223 */ /* 0x040fe20000000018 */
[----:B------:R-:W-:Y:S01]  /*8b20*/  LOP3.LUT R70, R74, 0xffff0000, RZ, 0xc0, !PT ;  /* 0xffff00004a467812 */ /* 0x000fe200078ec0ff */
[C---:B------:R-:W-:Y:S01]  /*8b30*/  FMUL R28, R38.reuse, R32 ;  /* 0x00000020261c7220 */ /* 0x040fe20000400000 */
[----:B------:R-:W-:Y:S01]  /*8b40*/  FFMA R25, R41, R66, R25 ;  /* 0x0000004229197223 */ /* 0x000fe20000000019 */
[----:B------:R-:W-:Y:S01]  /*8b50*/  SHF.L.U32 R71, R75, 0x10, RZ ;  /* 0x000000104b477819 */ /* 0x000fe200000006ff */
[C---:B------:R-:W-:Y:S01]  /*8b60*/  FMUL R29, R38.reuse, R33 ;  /* 0x00000021261d7220 */ /* 0x040fe20000400000 */
[----:B------:R-:W-:Y:S01]  /*8b70*/  FFMA R26, R41, R67, R26 ;  /* 0x00000043291a7223 */ /* 0x000fe2000000001a */
[----:B------:R-:W-:Y:S01]  /*8b80*/  LOP3.LUT R72, R75, 0xffff0000, RZ, 0xc0, !PT ;  /* 0xffff00004b487812 */ /* 0x000fe200078ec0ff */
        /* <DEDUP_REMOVED lines=8> */
[----:B------:R-:W-:Y:S01]  /*8c10*/  FFMA R30, R41, R71, R30 ;  /* 0x00000047291e7223 */ /* 0x000fe2000000001e */
[----:B------:R-:W-:Y:S01]  /*8c20*/  F2FP.BF16.F32.PACK_AB R111, R27, R22 ;  /* 0x000000161b6f723e */ /* 0x000fe200000010ff */
[----:B------:R-:W-:Y:S01]  /*8c30*/  FFMA R35, R41, R72, R35 ;  /* 0x0000004829237223 */ /* 0x000fe20000000023 */
[----:B------:R-:W-:Y:S02]  /*8c40*/  F2FP.BF16.F32.PACK_AB R112, R25, R24 ;  /* 0x000000181970723e */ /* 0x000fe400000010ff */
[----:B------:R-:W-:Y:S01]  /*8c50*/  F2FP.BF16.F32.PACK_AB R113, R31, R26 ;  /* 0x0000001a1f71723e */ /* 0x000fe200000010ff */
[----:B------:R1:W-:Y:S01]  /*8c60*/  STS.128 [R116+0x20], R108 ;  /* 0x0000206c74007388 */ /* 0x0003e20000000c00 */
        /* <DEDUP_REMOVED lines=8> */
[----:B--2---:R-:W2:Y:S02]  /*8cf0*/  FENCE.VIEW.ASYNC.S ;  /* 0x00000000000073c6 */ /* 0x004ea40000000000 */
[----:B--2---:R-:W-:Y:S06]  /*8d00*/  BAR.SYNC.DEFER_BLOCKING 0x1, 0x80 ;  /* 0x0042000000007b1d */ /* 0x004fec0000010000 */
[----:B------:R-:W-:Y:S05]  /*8d10*/  @P0 BRA `(.L_x_134) ;  /* 0x0000000000240947 */ /* 0x000fea0003800000 */
[----:B------:R-:W2:Y:S01]  /*8d20*/  LDCU.64 UR10, c[0x0][0x348] ;  /* 0x00006900ff0a77ac */ /* 0x000ea20008000a00 */
[----:B------:R-:W-:Y:S02]  /*8d30*/  UIADD3 UR9, UPT, UPT, UR49, 0x20, URZ ;  /* 0x0000002031097890 */ /* 0x000fe4000fffe0ff */
[----:B------:R-:W-:Y:S02]  /*8d40*/  UIADD3 UR8, UPT, UPT, UR47, 0x200, UR4 ;  /* 0x000002002f087890 */ /* 0x000fe4000fffe004 */
[----:B--2---:R-:W-:Y:S03]  /*8d50*/  UIADD3 UR6, UP0, UPT, UR10, 0xa80, URZ ;  /* 0x00000a800a067890 */ /* 0x004fe6000ff1e0ff */
[----:B------:R-:W-:Y:S01]  /*8d60*/  UMOV UR10, UR50 ;  /* 0x00000032000a7c82 */ /* 0x000fe20008000000 */
[----:B------:R-:W-:Y:S03]  /*8d70*/  UIADD3.X UR7, UPT, UPT, URZ, UR11, URZ, UP0, !UPT ;  /* 0x0000000bff077290 */ /* 0x000fe600087fe4ff */
[----:B------:R-:W-:Y:S06]  /*8d80*/  UMOV UR11, UR36 ;  /* 0x00000024000b7c82 */ /* 0x000fec0008000000 */
[----:B------:R2:W-:Y:S02]  /*8d90*/  UTMASTG.3D [UR8], [UR6] ;  /* 0x00000008060073b5 */ /* 0x0005e40008010000 */
[----:B--2---:R0:W-:Y:S02]  /*8da0*/  UTMACMDFLUSH ;  /* 0x00000000000079b7 */ /* 0x0041e40000000000 */
.L_x_134:
[----:B------:R-:W-:Y:S05]  /*8db0*/  BSYNC.RECONVERGENT B0 ;  /* 0x0000000000007941 */ /* 0x000fea0003800200 */
.L_x_133:
[----:B------:R-:W-:Y:S01]  /*8dc0*/  UIADD3 UR4, UPT, UPT, UR44, 0x1, URZ ;  /* 0x000000012c047890 */ /* 0x000fe2000fffe0ff */
[----:B------:R-:W-:Y:S03]  /*8dd0*/  BSSY.RECONVERGENT B0, `(.L_x_135) ;  /* 0x0000008000007945 */ /* 0x000fe60003800200 */
[----:B------:R-:W-:Y:S04]  /*8de0*/  UISETP.NE.AND UP0, UPT, UR4, 0x3, UPT ;  /* 0x000000030400788c */ /* 0x000fe8000bf05270 */
[----:B------:R-:W-:Y:S02]  /*8df0*/  UISETP.EQ.XOR UP1, UPT, UR43, 0x3, !UP0 ;  /* 0x000000032b00788c */ /* 0x000fe4000c722a70 */
[----:B------:R-:W-:Y:S02]  /*8e00*/  USEL UR46, UR4, URZ, UP0 ;  /* 0x000000ff042e7287 */ /* 0x000fe40008000000 */
[----:B------:R-:W-:Y:S04]  /*8e10*/  USEL UR5, URZ, 0x1, !UP1 ;  /* 0x00000001ff057887 */ /* 0x000fe8000c800000 */
[----:B------:R-:W-:Y:S01]  /*8e20*/  ULOP3.LUT UR54, UR54, UR5, URZ, 0x3c, !UPT ;  /* 0x0000000536367292 */ /* 0x000fe2000f8e3cff */
[----:B------:R-:W-:Y:S11]  /*8e30*/  @P0 BRA `(.L_x_136) ;  /* 0x0000000000040947 */ /* 0x000ff60003800000 */
[----:B------:R-:W-:Y:S04]  /*8e40*/  DEPBAR.LE SB0, 0x1 ;  /* 0x000080400000791a */ /* 0x000fe80000000000 */
.L_x_136:
[----:B------:R-:W-:Y:S05]  /*8e50*/  BSYNC.RECONVERGENT B0 ;  /* 0x0000000000007941 */ /* 0x000fea0003800200 */
.L_x_135:
[----:B------:R-:W-:Y:S01]  /*8e60*/  BAR.SYNC.DEFER_BLOCKING 0x1, 0x80 ;  /* 0x0042000000007b1d */ /* 0x000fe20000010000 */
[----:B------:R-:W-:Y:S01]  /*8e70*/  UISETP.NE.AND UP0, UPT, UR53, -0x2, UPT ;  /* 0xfffffffe3500788c */ /* 0x000fe2000bf05270 */
[----:B------:R-:W-:Y:S08]  /*8e80*/  IADD3 R0, PT, PT, R36, 0x1, RZ ;  /* 0x0000000124007810 */ /* 0x000ff00007ffe0ff */
[----:B------:R-:W-:Y:S05]  /*8e90*/  BRA.U !UP0, `(.L_x_137) ;  /* 0x0000000108287547 */ /* 0x000fea000b800000 */
[----:B------:R-:W2:Y:S01]  /*8ea0*/  S2R R2, SR_CgaCtaId ;  /* 0x0000000000027919 */ /* 0x000ea20000008800 */
[----:B------:R-:W-:Y:S01]  /*8eb0*/  ISETP.NE.AND P0, PT, R102, RZ, PT ;  /* 0x000000ff6600720c */ /* 0x000fe20003f05270 */
[----:B------:R-:W-:Y:S01]  /*8ec0*/  IMAD.U32 R3, RZ, RZ, UR52 ;  /* 0x00000034ff037e24 */ /* 0x000fe2000f8e00ff */
[----:B------:R-:W-:Y:S04]  /*8ed0*/  UIADD3 UR4, UPT, UPT, UR52, 0x1, URZ ;  /* 0x0000000134047890 */ /* 0x000fe8000fffe0ff */
[----:B------:R-:W-:Y:S04]  /*8ee0*/  UISETP.NE.AND UP0, UPT, UR4, 0x3, UPT ;  /* 0x000000030400788c */ /* 0x000fe8000bf05270 */
[----:B------:R-:W-:Y:S03]  /*8ef0*/  USEL UR52, UR4, URZ, UP0 ;  /* 0x000000ff04347287 */ /* 0x000fe60008000000 */
[----:B------:R-:W-:Y:S05]  /*8f00*/  @P0 LEA R3, R3, UR47, 0x3 ;  /* 0x0000002f03030c11 */ /* 0x000fea000f8e18ff */
[----:B------:R-:W-:Y:S05]  /*8f10*/  @P0 VIADD R3, R3, 0xa8 ;  /* 0x000000a803030836 */ /* 0x000fea0000000000 */
[----:B--2---:R-:W-:Y:S04]  /*8f20*/  @P0 PRMT R2, R2, 0x654, R3 ;  /* 0x0000065402020816 */ /* 0x004fe80000000003 */
[----:B------:R2:W-:Y:S03]  /*8f30*/  @P0 SYNCS.ARRIVE.TRANS64.RED.A1T0 RZ, [R2+URZ], RZ ;  /* 0x000000ff02ff09a7 */ /* 0x0005e600081004ff */
.L_x_137:
[----:B------:R-:W-:Y:S01]  /*8f40*/  R2UR UR6, R101 ;  /* 0x00000000650672ca */ /* 0x000fe200000e0000 */
[----:B------:R-:W-:Y:S01]  /*8f50*/  UIADD3 UR53, UPT, UPT, UR53, 0x2, URZ ;  /* 0x0000000235357890 */ /* 0x000fe2000fffe0ff */
[----:B------:R-:W-:Y:S01]  /*8f60*/  R2UR UR5, R86 ;  /* 0x00000000560572ca */ /* 0x000fe200000e0000 */
[----:B------:R-:W-:Y:S01]  /*8f70*/  UMOV UR36, UR63 ;  /* 0x0000003f00247c82 */ /* 0x000fe20008000000 */
[----:B------:R-:W-:Y:S02]  /*8f80*/  R2UR UR4, R87 ;  /* 0x00000000570472ca */ /* 0x000fe400000e0000 */
[----:B------:R-:W-:Y:S02]  /*8f90*/  ISETP.NE.AND P0, PT, R91, 0x2, PT ;  /* 0x000000025b00780c */ /* 0x000fe40003f05270 */
[----:B------:R-:W-:Y:S02]  /*8fa0*/  ISETP.NE.AND P1, PT, R0, 0x2, PT ;  /* 0x000000020000780c */ /* 0x000fe40003f25270 */
[----:B------:R-:W-:Y:S02]  /*8fb0*/  SEL R3, RZ, 0x1, P0 ;  /* 0x00000001ff037807 */ /* 0x000fe40000000000 */
[----:B--2---:R-:W-:Y:S01]  /*8fc0*/  SEL R2, RZ, 0x1, P1 ;  /* 0x00000001ff027807 */ /* 0x004fe20000800000 */
[----:B------:R-:W-:Y:S01]  /*8fd0*/  UISETP.NE.AND UP0, UPT, UR6, URZ, UPT ;  /* 0x000000ff0600728c */ /* 0x000fe2000bf05270 */
[----:B------:R-:W-:Y:S01]  /*8fe0*/  LOP3.LUT R94, R94, R3, RZ, 0x3c, !PT ;  /* 0x000000035e5e7212 */ /* 0x000fe200078e3cff */
[----:B------:R-:W-:Y:S01]  /*8ff0*/  UIADD3 UR26, UPT, UPT, UR37, UR5, URZ ;  /* 0x00000005251a7290 */ /* 0x000fe2000fffe0ff */
[----:B------:R-:W-:Y:S01]  /*9000*/  LOP3.LUT R95, R95, R2, RZ, 0x3c, !PT ;  /* 0x000000025f5f7212 */ /* 0x000fe200078e3cff */
[----:B------:R-:W-:Y:S01]  /*9010*/  UIADD3 UR27, UPT, UPT, UR38, UR4, URZ ;  /* 0x00000004261b7290 */ /* 0x000fe2000fffe0ff */
[----:B------:R-:W-:Y:S02]  /*9020*/  SEL R91, R91, RZ, P0 ;  /* 0x000000ff5b5b7207 */ /* 0x000fe40000000000 */
[----:B------:R-:W-:Y:S02]  /*9030*/  SEL R36, R0, RZ, P1 ;  /* 0x000000ff00247207 */ /* 0x000fe40000800000 */
[----:B------:R-:W-:Y:S07]  /*9040*/  BRA.U UP0, `(.L_x_138) ;  /* 0xffffffd500887547 */ /* 0x000fee000b83ffff */
[----:B------:R-:W-:-:S13]  /*9050*/  R2UR UR4, R88 ;  /* 0x00000000580472ca */ /* 0x000fda00000e0000 */
[----:B------:R-:W-:-:S09]  /*9060*/  UISETP.NE.AND UP0, UPT, UR4, URZ, UPT ;  /* 0x000000ff0400728c */ /* 0x000fd2000bf05270 */
[----:B------:R-:W-:Y:S05]  /*9070*/  BRA.U !UP0, `(.L_x_139) ;  /* 0x0000000108487547 */ /* 0x000fea000b800000 */
[----:B------:R-:W2:Y:S02]  /*9080*/  LDCU.64 UR4, c[0x0][0xc90] ;  /* 0x00019200ff0477ac */ /* 0x000ea40008000a00 */
[----:B--2---:R-:W-:-:S04]  /*9090*/  UISETP.NE.U32.AND UP0, UPT, UR4, URZ, UPT ;  /* 0x000000ff0400728c */ /* 0x004fc8000bf05070 */
[----:B------:R-:W-:-:S09]  /*90a0*/  UISETP.NE.AND.EX UP0, UPT, UR5, URZ, UPT, UP0 ;  /* 0x000000ff0500728c */ /* 0x000fd2000bf05300 */
[----:B------:R-:W-:Y:S05]  /*90b0*/  BRA.U UP0, `(.L_x_140) ;  /* 0x00000001000c7547 */ /* 0x000fea000b800000 */
[----:B------:R-:W-:-:S13]  /*90c0*/  FSETP.NEU.AND P0, PT, R41, RZ, PT ;  /* 0x000000ff2900720b */ /* 0x000fda0003f0d000 */
[----:B------:R-:W-:Y:S05]  /*90d0*/  @!P0 EXIT ;  /* 0x000000000000894d */ /* 0x000fea0003800000 */
[----:B------:R-:W-:Y:S05]  /*90e0*/  BRA `(.L_x_139) ;  /* 0x00000000002c7947 */ /* 0x000fea0003800000 */
.L_x_140:
[----:B------:R-:W-:Y:S01]  /*90f0*/  ISETP.NE.AND P0, PT, R90, RZ, PT ;  /* 0x000000ff5a00720c */ /* 0x000fe20003f05270 */
[----:B------:R-:W-:-:S12]  /*9100*/  BSSY.RECONVERGENT B0, `(.L_x_139) ;  /* 0x0000009000007945 */ /* 0x000fd80003800200 */
[----:B------:R-:W-:Y:S05]  /*9110*/  @P0 BRA `(.L_x_141) ;  /* 0x0000000000140947 */ /* 0x000fea0003800000 */
[----:B------:R-:W2:Y:S02]  /*9120*/  LDCU.64 UR4, c[0x0][0xc88] ;  /* 0x00019100ff0477ac */ /* 0x000ea40008000a00 */
[----:B--2---:R-:W-:-:S04]  /*9130*/  ISETP.NE.U32.AND P0, PT, RZ, UR4, PT ;  /* 0x00000004ff007c0c */ /* 0x004fc8000bf05070 */
[----:B------:R-:W-:-:S13]  /*9140*/  ISETP.NE.AND.EX P0, PT, RZ, UR5, PT, P0 ;  /* 0x00000005ff007c0c */ /* 0x000fda000bf05300 */
[----:B------:R-:W-:Y:S05]  /*9150*/  @!P0 EXIT ;  /* 0x000000000000894d */ /* 0x000fea0003800000 */
[----:B------:R-:W-:Y:S05]  /*9160*/  BRA `(.L_x_142) ;  /* 0x0000000000087947 */ /* 0x000fea0003800000 */
.L_x_141:
[----:B------:R-:W-:-:S13]  /*9170*/  FSETP.NEU.AND P0, PT, R41, RZ, PT ;  /* 0x000000ff2900720b */ /* 0x000fda0003f0d000 */
[----:B------:R-:W-:Y:S05]  /*9180*/  @!P0 EXIT ;  /* 0x000000000000894d */ /* 0x000fea0003800000 */
.L_x_142:
[----:B------:R-:W-:Y:S05]  /*9190*/  BSYNC.RECONVERGENT B0 ;  /* 0x0000000000007941 */ /* 0x000fea0003800200 */
.L_x_139:
[----:B------:R-:W2:Y:S01]  /*91a0*/  S2UR UR5, SR_CgaCtaId ;  /* 0x00000000000579c3 */ /* 0x000ea20000008800 */
[----:B------:R-:W-:Y:S01]  /*91b0*/  ULEA UR4, UR52, UR47, 0x3 ;  /* 0x0000002f34047291 */ /* 0x000fe2000f8e18ff */
[----:B------:R-:W-:-:S04]  /*91c0*/  DEPBAR.LE SB0, 0x0 ;  /* 0x000080000000791a */ /* 0x000fc80000000000 */
[----:B------:R-:W-:-:S04]  /*91d0*/  UIADD3 UR4, UPT, UPT, UR4, 0xa8, URZ ;  /* 0x000000a804047890 */ /* 0x000fc8000fffe0ff */
[----:B--2---:R-:W-:-:S09]  /*91e0*/  UPRMT UR4, UR5, 0x654, UR4 ;  /* 0x0000065405047896 */ /* 0x004fd20008000004 */
[----:B------:R-:W-:Y:S01]  /*91f0*/  SYNCS.ARRIVE.TRANS64.RED.A1T0 RZ, [UR4], RZ ;  /* 0x000000ffffff79a7 */ /* 0x000fe20008100404 */
[----:B------:R-:W-:Y:S05]  /*9200*/  EXIT ;  /* 0x000000000000794d */ /* 0x000fea0003800000 */
.L_x_25:
[----:B-1----:R1:W2:Y:S02]  /*9210*/  SYNCS.PHASECHK.TRANS64.TRYWAIT P0, [R0+URZ+0x120], R3 ;  /* 0x00012003000075a7 */ /* 0x0022a400080011ff */
[----:B--2---:R-:W-:Y:S05]  /*9220*/  @!P0 NANOSLEEP.SYNCS 0x989680 ;  /* 0x009896800000895d */ /* 0x004fea0003900000 */
[----:B------:R-:W2:Y:S02]  /*9230*/  @!P0 SYNCS.PHASECHK.TRANS64 P0, [R0+URZ+0x120], R3 ;  /* 0x00012003000085a7 */ /* 0x000ea400080010ff */
[----:B--2---:R-:W-:Y:S05]  /*9240*/  @!P0 BRA `(.L_x_25) ;  /* 0xfffffffc00f08947 */ /* 0x004fea000383ffff */
[----:B------:R-:W-:Y:S05]  /*9250*/  BRA `(.L_x_143) ;  /* 0xffffff8800587947 */ /* 0x000fea000383ffff */
.L_x_28:
[----:B-1----:R-:W-:-:S07]  /*9260*/  MOV R0, UR5 ;  /* 0x0000000500007c02 */ /* 0x002fce0008000f00 */
.L_x_144:
[----:B-1----:R1:W2:Y:S02]  /*9270*/  SYNCS.PHASECHK.TRANS64.TRYWAIT P0, [R0+URZ+0x48], R3 ;  /* 0x00004803000075a7 */ /* 0x0022a400080011ff */
[----:B--2---:R-:W-:Y:S05]  /*9280*/  @!P0 NANOSLEEP.SYNCS 0x989680 ;  /* 0x009896800000895d */ /* 0x004fea0003900000 */
[----:B------:R-:W2:Y:S02]  /*9290*/  @!P0 SYNCS.PHASECHK.TRANS64 P0, [R0+URZ+0x48], R3 ;  /* 0x00004803000085a7 */ /* 0x000ea400080010ff */
[----:B--2---:R-:W-:Y:S05]  /*92a0*/  @!P0 BRA `(.L_x_144) ;  /* 0xfffffffc00f08947 */ /* 0x004fea000383ffff */
[----:B------:R-:W-:Y:S05]  /*92b0*/  BRA `(.L_x_27) ;  /* 0xffffff8800bc7947 */ /* 0x000fea000383ffff */
.L_x_37:
[----:B-1----:R-:W-:-:S07]  /*92c0*/  MOV R0, UR6 ;  /* 0x0000000600007c02 */ /* 0x002fce0008000f00 */
.L_x_145:
[----:B-1----:R1:W2:Y:S02]  /*92d0*/  SYNCS.PHASECHK.TRANS64.TRYWAIT P0, [R0+URZ+0x48], R3 ;  /* 0x00004803000075a7 */ /* 0x0022a400080011ff */
[----:B--2---:R-:W-:Y:S05]  /*92e0*/  @!P0 NANOSLEEP.SYNCS 0x989680 ;  /* 0x009896800000895d */ /* 0x004fea0003900000 */
[----:B------:R-:W2:Y:S02]  /*92f0*/  @!P0 SYNCS.PHASECHK.TRANS64 P0, [R0+URZ+0x48], R3 ;  /* 0x00004803000085a7 */ /* 0x000ea400080010ff */
[----:B--2---:R-:W-:Y:S05]  /*9300*/  @!P0 BRA `(.L_x_145) ;  /* 0xfffffffc00f08947 */ /* 0x004fea000383ffff */
[----:B------:R-:W-:Y:S05]  /*9310*/  BRA `(.L_x_36) ;  /* 0xffffff8c00d87947 */ /* 0x000fea000383ffff */
.L_x_44:
[----:B-1----:R1:W4:Y:S02]  /*9320*/  SYNCS.PHASECHK.TRANS64.TRYWAIT P0, [R3+URZ+0xd0], R0 ;  /* 0x0000d000030075a7 */ /* 0x00232400080011ff */
[----:B----4-:R-:W-:Y:S05]  /*9330*/  @!P0 NANOSLEEP.SYNCS 0x989680 ;  /* 0x009896800000895d */ /* 0x010fea0003900000 */
[----:B------:R-:W4:Y:S02]  /*9340*/  @!P0 SYNCS.PHASECHK.TRANS64 P0, [R3+URZ+0xd0], R0 ;  /* 0x0000d000030085a7 */ /* 0x000f2400080010ff */
[----:B----4-:R-:W-:Y:S05]  /*9350*/  @!P0 BRA `(.L_x_44) ;  /* 0xfffffffc00f08947 */ /* 0x010fea000383ffff */
[----:B------:R-:W-:Y:S05]  /*9360*/  BRA `(.L_x_146) ;  /* 0xffffff9000d07947 */ /* 0x000fea000383ffff */
.L_x_48:
[----:B-1----:R-:W-:-:S07]  /*9370*/  MOV R0, UR4 ;  /* 0x0000000400007c02 */ /* 0x002fce0008000f00 */
.L_x_147:
[----:B-1----:R1:W2:Y:S02]  /*9380*/  SYNCS.PHASECHK.TRANS64.TRYWAIT P0, [R0+URZ], R3 ;  /* 0x00000003000075a7 */ /* 0x0022a400080011ff */
[----:B--2---:R-:W-:Y:S05]  /*9390*/  @!P0 NANOSLEEP.SYNCS 0x989680 ;  /* 0x009896800000895d */ /* 0x004fea0003900000 */
[----:B------:R-:W2:Y:S02]  /*93a0*/  @!P0 SYNCS.PHASECHK.TRANS64 P0, [R0+URZ], R3 ;  /* 0x00000003000085a7 */ /* 0x000ea400080010ff */
[----:B--2---:R-:W-:Y:S05]  /*93b0*/  @!P0 BRA `(.L_x_147) ;  /* 0xfffffffc00f08947 */ /* 0x004fea000383ffff */
[----:B------:R-:W-:Y:S05]  /*93c0*/  BRA `(.L_x_148) ;  /* 0xffffff98007c7947 */ /* 0x000fea000383ffff */
.L_x_49:
[----:B------:R-:W-:-:S07]  /*93d0*/  MOV R0, UR5 ;  /* 0x0000000500007c02 */ /* 0x000fce0008000f00 */
.L_x_149:
[----:B-1----:R1:W2:Y:S02]  /*93e0*/  SYNCS.PHASECHK.TRANS64.TRYWAIT P0, [R0+URZ], R3 ;  /* 0x00000003000075a7 */ /* 0x0022a400080011ff */
[----:B--2---:R-:W-:Y:S05]  /*93f0*/  @!P0 NANOSLEEP.SYNCS 0x989680 ;  /* 0x009896800000895d */ /* 0x004fea0003900000 */
[----:B------:R-:W2:Y:S02]  /*9400*/  @!P0 SYNCS.PHASECHK.TRANS64 P0, [R0+URZ], R3 ;  /* 0x00000003000085a7 */ /* 0x000ea400080010ff */
[----:B--2---:R-:W-:Y:S05]  /*9410*/  @!P0 BRA `(.L_x_149) ;  /* 0xfffffffc00f08947 */ /* 0x004fea000383ffff */
[----:B------:R-:W-:Y:S05]  /*9420*/  BRA `(.L_x_150) ;  /* 0xffffff9800887947 */ /* 0x000fea000383ffff */
.L_x_50:
[----:B------:R-:W-:-:S07]  /*9430*/  MOV R0, UR5 ;  /* 0x0000000500007c02 */ /* 0x000fce0008000f00 */
.L_x_151:
[----:B-1----:R1:W2:Y:S02]  /*9440*/  SYNCS.PHASECHK.TRANS64.TRYWAIT P0, [R0+URZ], R3 ;  /* 0x00000003000075a7 */ /* 0x0022a400080011ff */
[----:B--2---:R-:W-:Y:S05]  /*9450*/  @!P0 NANOSLEEP.SYNCS 0x989680 ;  /* 0x009896800000895d */ /* 0x004fea0003900000 */
[----:B------:R-:W2:Y:S02]  /*9460*/  @!P0 SYNCS.PHASECHK.TRANS64 P0, [R0+URZ], R3 ;  /* 0x00000003000085a7 */ /* 0x000ea400080010ff */
[----:B--2---:R-:W-:Y:S05]  /*9470*/  @!P0 BRA `(.L_x_151) ;  /* 0xfffffffc00f08947 */ /* 0x004fea000383ffff */
[----:B------:R-:W-:Y:S05]  /*9480*/  BRA `(.L_x_152) ;  /* 0xffffff9800947947 */ /* 0x000fea000383ffff */
.L_x_51:
[----:B------:R-:W-:-:S07]  /*9490*/  MOV R0, UR5 ;  /* 0x0000000500007c02 */ /* 0x000fce0008000f00 */
.L_x_153:
[----:B-1----:R1:W2:Y:S02]  /*94a0*/  SYNCS.PHASECHK.TRANS64.TRYWAIT P0, [R0+URZ], R3 ;  /* 0x00000003000075a7 */ /* 0x0022a400080011ff */
[----:B--2---:R-:W-:Y:S05]  /*94b0*/  @!P0 NANOSLEEP.SYNCS 0x989680 ;  /* 0x009896800000895d */ /* 0x004fea0003900000 */
[----:B------:R-:W2:Y:S02]  /*94c0*/  @!P0 SYNCS.PHASECHK.TRANS64 P0, [R0+URZ], R3 ;  /* 0x00000003000085a7 */ /* 0x000ea400080010ff */
[----:B--2---:R-:W-:Y:S05]  /*94d0*/  @!P0 BRA `(.L_x_153) ;  /* 0xfffffffc00f08947 */ /* 0x004fea000383ffff */
[----:B------:R-:W-:Y:S05]  /*94e0*/  BRA `(.L_x_154) ;  /* 0xffffff9800a07947 */ /* 0x000fea000383ffff */
.L_x_52:
[----:B------:R-:W-:-:S07]  /*94f0*/  MOV R0, UR5 ;  /* 0x0000000500007c02 */ /* 0x000fce0008000f00 */
.L_x_155:
[----:B-1----:R1:W2:Y:S02]  /*9500*/  SYNCS.PHASECHK.TRANS64.TRYWAIT P0, [R0+URZ], R3 ;  /* 0x00000003000075a7 */ /* 0x0022a400080011ff */
[----:B--2---:R-:W-:Y:S05]  /*9510*/  @!P0 NANOSLEEP.SYNCS 0x989680 ;  /* 0x009896800000895d */ /* 0x004fea0003900000 */
[----:B------:R-:W2:Y:S02]  /*9520*/  @!P0 SYNCS.PHASECHK.TRANS64 P0, [R0+URZ], R3 ;  /* 0x00000003000085a7 */ /* 0x000ea400080010ff */
[----:B--2---:R-:W-:Y:S05]  /*9530*/  @!P0 BRA `(.L_x_155) ;  /* 0xfffffffc00f08947 */ /* 0x004fea000383ffff */
[----:B------:R-:W-:Y:S05]  /*9540*/  BRA `(.L_x_156) ;  /* 0xffffff9800ac7947 */ /* 0x000fea000383ffff */
.L_x_53:
[----:B------:R-:W-:-:S07]  /*9550*/  MOV R0, UR5 ;  /* 0x0000000500007c02 */ /* 0x000fce0008000f00 */
.L_x_157:
[----:B-1----:R1:W2:Y:S02]  /*9560*/  SYNCS.PHASECHK.TRANS64.TRYWAIT P0, [R0+URZ], R3 ;  /* 0x00000003000075a7 */ /* 0x0022a400080011ff */
[----:B--2---:R-:W-:Y:S05]  /*9570*/  @!P0 NANOSLEEP.SYNCS 0x989680 ;  /* 0x009896800000895d */ /* 0x004fea0003900000 */
[----:B------:R-:W2:Y:S02]  /*9580*/  @!P0 SYNCS.PHASECHK.TRANS64 P0, [R0+URZ], R3 ;  /* 0x00000003000085a7 */ /* 0x000ea400080010ff */
[----:B--2---:R-:W-:Y:S05]  /*9590*/  @!P0 BRA `(.L_x_157) ;  /* 0xfffffffc00f08947 */ /* 0x004fea000383ffff */
[----:B------:R-:W-:Y:S05]  /*95a0*/  BRA `(.L_x_158) ;  /* 0xffffff9800b87947 */ /* 0x000fea000383ffff */
.L_x_54:
[----:B------:R-:W-:-:S07]  /*95b0*/  MOV R0, UR5 ;  /* 0x0000000500007c02 */ /* 0x000fce0008000f00 */
.L_x_159:
[----:B-1----:R1:W2:Y:S02]  /*95c0*/  SYNCS.PHASECHK.TRANS64.TRYWAIT P0, [R0+URZ], R3 ;  /* 0x00000003000075a7 */ /* 0x0022a400080011ff */
[----:B--2---:R-:W-:Y:S05]  /*95d0*/  @!P0 NANOSLEEP.SYNCS 0x989680 ;  /* 0x009896800000895d */ /* 0x004fea0003900000 */
[----:B------:R-:W2:Y:S02]  /*95e0*/  @!P0 SYNCS.PHASECHK.TRANS64 P0, [R0+URZ], R3 ;  /* 0x00000003000085a7 */ /* 0x000ea400080010ff */
[----:B--2---:R-:W-:Y:S05]  /*95f0*/  @!P0 BRA `(.L_x_159) ;  /* 0xfffffffc00f08947 */ /* 0x004fea000383ffff */
[----:B------:R-:W-:Y:S05]  /*9600*/  BRA `(.L_x_160) ;  /* 0xffffff9800c47947 */ /* 0x000fea000383ffff */
.L_x_55:
[----:B------:R-:W-:-:S07]  /*9610*/  MOV R0, UR5 ;  /* 0x0000000500007c02 */ /* 0x000fce0008000f00 */
.L_x_161:
[----:B-1----:R1:W2:Y:S02]  /*9620*/  SYNCS.PHASECHK.TRANS64.TRYWAIT P0, [R0+URZ], R3 ;  /* 0x00000003000075a7 */ /* 0x0022a400080011ff */
[----:B--2---:R-:W-:Y:S05]  /*9630*/  @!P0 NANOSLEEP.SYNCS 0x989680 ;  /* 0x009896800000895d */ /* 0x004fea0003900000 */
[----:B------:R-:W2:Y:S02]  /*9640*/  @!P0 SYNCS.PHASECHK.TRANS64 P0, [R0+URZ], R3 ;  /* 0x00000003000085a7 */ /* 0x000ea400080010ff */
[----:B--2---:R-:W-:Y:S05]  /*9650*/  @!P0 BRA `(.L_x_161) ;  /* 0xfffffffc00f08947 */ /* 0x004fea000383ffff */
[----:B------:R-:W-:Y:S05]  /*9660*/  BRA `(.L_x_162) ;  /* 0xffffff9800d07947 */ /* 0x000fea000383ffff */
.L_x_58:
[----:B--2---:R2:W3:Y:S02]  /*9670*/  SYNCS.PHASECHK.TRANS64.TRYWAIT P0, [R0+URZ+0x110], R5 ;  /* 0x00011005000075a7 */ /* 0x0044e400080011ff */
[----:B---3--:R-:W-:Y:S05]  /*9680*/  @!P0 NANOSLEEP.SYNCS 0x989680 ;  /* 0x009896800000895d */ /* 0x008fea0003900000 */
[----:B------:R-:W3:Y:S02]  /*9690*/  @!P0 SYNCS.PHASECHK.TRANS64 P0, [R0+URZ+0x110], R5 ;  /* 0x00011005000085a7 */ /* 0x000ee400080010ff */
[----:B---3--:R-:W-:Y:S05]  /*96a0*/  @!P0 BRA `(.L_x_58) ;  /* 0xfffffffc00f08947 */ /* 0x008fea000383ffff */
[----:B------:R-:W-:Y:S05]  /*96b0*/  BRA `(.L_x_163) ;  /* 0xffffff9c00347947 */ /* 0x000fea000383ffff */
.L_x_59:
[----:B------:R-:W-:-:S07]  /*96c0*/  MOV R0, UR4 ;  /* 0x0000000400007c02 */ /* 0x000fce0008000f00 */
.L_x_164:
[----:B--2---:R2:W3:Y:S02]  /*96d0*/  SYNCS.PHASECHK.TRANS64.TRYWAIT P0, [R0+URZ+0xe0], R7 ;  /* 0x0000e007000075a7 */ /* 0x0044e400080011ff */
[----:B---3--:R-:W-:Y:S05]  /*96e0*/  @!P0 NANOSLEEP.SYNCS 0x989680 ;  /* 0x009896800000895d */ /* 0x008fea0003900000 */
[----:B------:R-:W3:Y:S02]  /*96f0*/  @!P0 SYNCS.PHASECHK.TRANS64 P0, [R0+URZ+0xe0], R7 ;  /* 0x0000e007000085a7 */ /* 0x000ee400080010ff */
[----:B---3--:R-:W-:Y:S05]  /*9700*/  @!P0 BRA `(.L_x_164) ;  /* 0xfffffffc00f08947 */ /* 0x008fea000383ffff */
[----:B------:R-:W-:Y:S05]  /*9710*/  BRA `(.L_x_165) ;  /* 0xffffff9c00447947 */ /* 0x000fea000383ffff */
.L_x_60:
[----:B--2---:R2:W3:Y:S02]  /*9720*/  SYNCS.PHASECHK.TRANS64.TRYWAIT P1, [R0+URZ+0xd0], R5 ;  /* 0x0000d005000075a7 */ /* 0x0044e400080211ff */
[----:B---3--:R-:W-:Y:S05]  /*9730*/  @!P1 NANOSLEEP.SYNCS 0x989680 ;  /* 0x009896800000995d */ /* 0x008fea0003900000 */
[----:B------:R-:W3:Y:S02]  /*9740*/  @!P1 SYNCS.PHASECHK.TRANS64 P1, [R0+URZ+0xd0], R5 ;  /* 0x0000d005000095a7 */ /* 0x000ee400080210ff */
[----:B---3--:R-:W-:Y:S05]  /*9750*/  @!P1 BRA `(.L_x_60) ;  /* 0xfffffffc00f09947 */ /* 0x008fea000383ffff */
[----:B------:R-:W-:Y:S05]  /*9760*/  BRA `(.L_x_166) ;  /* 0xffffff9c00747947 */ /* 0x000fea000383ffff */
.L_x_63:
[----:B------:R-:W-:-:S07]  /*9770*/  MOV R0, UR4 ;  /* 0x0000000400007c02 */ /* 0x000fce0008000f00 */
.L_x_167:
[----:B--2---:R2:W3:Y:S02]  /*9780*/  SYNCS.PHASECHK.TRANS64.TRYWAIT P0, [R0+URZ+0xe0], R3 ;  /* 0x0000e003000075a7 */ /* 0x0044e400080011ff */
[----:B---3--:R-:W-:Y:S05]  /*9790*/  @!P0 NANOSLEEP.SYNCS 0x989680 ;  /* 0x009896800000895d */ /* 0x008fea0003900000 */
[----:B------:R-:W3:Y:S02]  /*97a0*/  @!P0 SYNCS.PHASECHK.TRANS64 P0, [R0+URZ+0xe0], R3 ;  /* 0x0000e003000085a7 */ /* 0x000ee400080010ff */
[----:B---3--:R-:W-:Y:S05]  /*97b0*/  @!P0 BRA `(.L_x_167) ;  /* 0xfffffffc00f08947 */ /* 0x008fea000383ffff */
[----:B------:R-:W-:Y:S05]  /*97c0*/  BRA `(.L_x_62) ;  /* 0xffffff9c00c87947 */ /* 0x000fea000383ffff */
.L_x_72:
[----:B--2---:R-:W-:-:S04]  /*97d0*/  MOV R5, UR5 ;  /* 0x0000000500057c02 */ /* 0x004fc80008000f00 */
[----:B------:R2:W3:Y:S03]  /*97e0*/  SYNCS.PHASECHK.TRANS64.TRYWAIT P0, [R5+URZ+0x8], R6 ;  /* 0x00000806050075a7 */ /* 0x0004e600080011ff */
[----:B---3--:R-:W-:Y:S05]  /*97f0*/  @!P0 NANOSLEEP.SYNCS 0x989680 ;  /* 0x009896800000895d */ /* 0x008fea0003900000 */
[----:B------:R-:W3:Y:S02]  /*9800*/  @!P0 SYNCS.PHASECHK.TRANS64 P0, [R5+URZ+0x8], R6 ;  /* 0x00000806050085a7 */ /* 0x000ee400080010ff */
[----:B---3--:R-:W-:Y:S05]  /*9810*/  @!P0 BRA `(.L_x_72) ;  /* 0xfffffffc00ec8947 */ /* 0x008fea000383ffff */
[----:B------:R-:W-:Y:S05]  /*9820*/  BRA `(.L_x_71) ;  /* 0xffffffa000807947 */ /* 0x000fea000383ffff */
.L_x_74:
[----:B------:R-:W-:Y:S01]  /*9830*/  BSSY B0, `(.L_x_168) ;  /* 0x0000006000007945 */ /* 0x000fe20003800000 */
[----:B------:R-:W-:-:S07]  /*9840*/  MOV R15, 0xffffffff ;  /* 0xffffffff000f7802 */ /* 0x000fce0000000f00 */
[----:B-12--5:R-:W-:Y:S05]  /*9850*/  WARPSYNC.COLLECTIVE R15, `(.L_x_169) ;  /* 0x000000000f0c7348 */ /* 0x026fea0003c00000 */
[----:B------:R-:W-:Y:S02]  /*9860*/  ELECT P6, UR79, PT ;  /* 0x00000000004f782f */ /* 0x000fe400038c0000 */
[----:B------:R-:W-:Y:S01]  /*9870*/  MOV R14, UR79 ;  /* 0x0000004f000e7c02 */ /* 0x000fe20008000f00 */
[----:B-12--5:R-:W-:Y:S10]  /*9880*/  ENDCOLLECTIVE ;  /* 0x000000000000791b */ /* 0x026ff40003800000 */
.L_x_169:
[----:B------:R-:W-:Y:S05]  /*9890*/  BSYNC B0 ;  /* 0x0000000000007941 */ /* 0x000fea0003800000 */
.L_x_168:
[----:B------:R-:W-:Y:S01]  /*98a0*/  PLOP3.LUT P0, PT, P6, PT, PT, 0x80, 0x8 ;  /* 0x000000000008781c */ /* 0x000fe2000370f070 */
[----:B------:R-:W-:-:S12]  /*98b0*/  BRA `(.L_x_170) ;  /* 0xffffffa000ac7947 */ /* 0x000fd8000383ffff */
.L_x_76:
[----:B--2---:R-:W-:-:S04]  /*98c0*/  MOV R3, UR5 ;  /* 0x0000000500037c02 */ /* 0x004fc80008000f00 */
[----:B------:R2:W3:Y:S03]  /*98d0*/  SYNCS.PHASECHK.TRANS64.TRYWAIT P0, [R3+URZ+0x8], R4 ;  /* 0x00000804030075a7 */ /* 0x0004e600080011ff */
[----:B---3--:R-:W-:Y:S05]  /*98e0*/  @!P0 NANOSLEEP.SYNCS 0x989680 ;  /* 0x009896800000895d */ /* 0x008fea0003900000 */
[----:B------:R-:W3:Y:S02]  /*98f0*/  @!P0 SYNCS.PHASECHK.TRANS64 P0, [R3+URZ+0x8], R4 ;  /* 0x00000804030085a7 */ /* 0x000ee400080010ff */
[----:B---3--:R-:W-:Y:S05]  /*9900*/  @!P0 BRA `(.L_x_76) ;  /* 0xfffffffc00ec8947 */ /* 0x008fea000383ffff */
[----:B------:R-:W-:Y:S05]  /*9910*/  BRA `(.L_x_75) ;  /* 0xffffffa000b07947 */ /* 0x000fea000383ffff */
.L_x_77:
[----:B-1----:R1:W2:Y:S02]  /*9920*/  SYNCS.PHASECHK.TRANS64.TRYWAIT P0, [R2+URZ+0xd0], R5 ;  /* 0x0000d005020075a7 */ /* 0x0022a400080011ff */
[----:B--2---:R-:W-:Y:S05]  /*9930*/  @!P0 NANOSLEEP.SYNCS 0x989680 ;  /* 0x009896800000895d */ /* 0x004fea0003900000 */
[----:B------:R-:W2:Y:S02]  /*9940*/  @!P0 SYNCS.PHASECHK.TRANS64 P0, [R2+URZ+0xd0], R5 ;  /* 0x0000d005020085a7 */ /* 0x000ea400080010ff */
[----:B--2---:R-:W-:Y:S05]  /*9950*/  @!P0 BRA `(.L_x_77) ;  /* 0xfffffffc00f08947 */ /* 0x004fea000383ffff */
[----:B------:R-:W-:Y:S05]  /*9960*/  BRA `(.L_x_171) ;  /* 0xffffffa400f07947 */ /* 0x000fea000383ffff */
.L_x_81:
[----:B------:R-:W-:-:S07]  /*9970*/  MOV R0, UR57 ;  /* 0x0000003900007c02 */ /* 0x000fce0008000f00 */
.L_x_172:
[----:B-1----:R1:W2:Y:S02]  /*9980*/  SYNCS.PHASECHK.TRANS64.TRYWAIT P0, [R0+URZ+0x100], R5 ;  /* 0x00010005000075a7 */ /* 0x0022a400080011ff */
[----:B--2---:R-:W-:Y:S05]  /*9990*/  @!P0 NANOSLEEP.SYNCS 0x989680 ;  /* 0x009896800000895d */ /* 0x004fea0003900000 */
[----:B------:R-:W2:Y:S02]  /*99a0*/  @!P0 SYNCS.PHASECHK.TRANS64 P0, [R0+URZ+0x100], R5 ;  /* 0x00010005000085a7 */ /* 0x000ea400080010ff */
[----:B--2---:R-:W-:Y:S05]  /*99b0*/  @!P0 BRA `(.L_x_172) ;  /* 0xfffffffc00f08947 */ /* 0x004fea000383ffff */
[----:B------:R-:W-:Y:S05]  /*99c0*/  BRA `(.L_x_173) ;  /* 0xffffffac00887947 */ /* 0x000fea000383ffff */
.L_x_84:
[----:B------:R-:W-:Y:S07]  /*99d0*/  MOV R0, UR7 ;  /* 0x0000000700007c02 */ /* 0x000fee0008000f00 */
.L_x_174:
[----:B-1----:R1:W2:Y:S02]  /*99e0*/  SYNCS.PHASECHK.TRANS64.TRYWAIT P0, [R0+URZ], R5 ;  /* 0x00000005000075a7 */ /* 0x0022a400080011ff */
[----:B--2---:R-:W-:Y:S05]  /*99f0*/  @!P0 NANOSLEEP.SYNCS 0x989680 ;  /* 0x009896800000895d */ /* 0x004fea0003900000 */
[----:B------:R-:W2:Y:S02]  /*9a00*/  @!P0 SYNCS.PHASECHK.TRANS64 P0, [R0+URZ], R5 ;  /* 0x00000005000085a7 */ /* 0x000ea400080010ff */
[----:B--2---:R-:W-:Y:S05]  /*9a10*/  @!P0 BRA `(.L_x_174) ;  /* 0xfffffffc00f08947 */ /* 0x004fea000383ffff */
[----:B------:R-:W-:Y:S05]  /*9a20*/  BRA `(.L_x_83) ;  /* 0xffffffac00f87947 */ /* 0x000fea000383ffff */
.L_x_88:
[----:B-1----:R-:W-:-:S07]  /*9a30*/  MOV R0, UR4 ;  /* 0x0000000400007c02 */ /* 0x002fce0008000f00 */
.L_x_175:
[----:B-1----:R1:W2:Y:S02]  /*9a40*/  SYNCS.PHASECHK.TRANS64.TRYWAIT P0, [R0+URZ], R3 ;  /* 0x00000003000075a7 */ /* 0x0022a400080011ff */
[----:B--2---:R-:W-:Y:S05]  /*9a50*/  @!P0 NANOSLEEP.SYNCS 0x989680 ;  /* 0x009896800000895d */ /* 0x004fea0003900000 */
[----:B------:R-:W2:Y:S02]  /*9a60*/  @!P0 SYNCS.PHASECHK.TRANS64 P0, [R0+URZ], R3 ;  /* 0x00000003000085a7 */ /* 0x000ea400080010ff */
[----:B--2---:R-:W-:Y:S05]  /*9a70*/  @!P0 BRA `(.L_x_175) ;  /* 0xfffffffc00f08947 */ /* 0x004fea000383ffff */
[----:B------:R-:W-:Y:S05]  /*9a80*/  BRA `(.L_x_176) ;  /* 0xffffffb400107947 */ /* 0x000fea000383ffff */
.L_x_91:
[----:B------:R-:W-:-:S07]  /*9a90*/  MOV R0, UR31 ;  /* 0x0000001f00007c02 */ /* 0x000fce0008000f00 */
.L_x_177:
[----:B-1----:R1:W2:Y:S02]  /*9aa0*/  SYNCS.PHASECHK.TRANS64.TRYWAIT P1, [R0+URZ+0x130], R3 ;  /* 0x00013003000075a7 */ /* 0x0022a400080211ff */
[----:B--2---:R-:W-:Y:S05]  /*9ab0*/  @!P1 NANOSLEEP.SYNCS 0x989680 ;  /* 0x009896800000995d */ /* 0x004fea0003900000 */
[----:B------:R-:W2:Y:S02]  /*9ac0*/  @!P1 SYNCS.PHASECHK.TRANS64 P1, [R0+URZ+0x130], R3 ;  /* 0x00013003000095a7 */ /* 0x000ea400080210ff */
[----:B--2---:R-:W-:Y:S05]  /*9ad0*/  @!P1 BRA `(.L_x_177) ;  /* 0xfffffffc00f09947 */ /* 0x004fea000383ffff */
[----:B------:R-:W-:Y:S05]  /*9ae0*/  BRA `(.L_x_178) ;  /* 0xffffffb4005c7947 */ /* 0x000fea000383ffff */
.L_x_96:
[----:B--2---:R2:W3:Y:S02]  /*9af0*/  SYNCS.PHASECHK.TRANS64.TRYWAIT P0, [R8+URZ+0xd0], R5 ;  /* 0x0000d005080075a7 */ /* 0x0044e400080011ff */
[----:B---3--:R-:W-:Y:S05]  /*9b00*/  @!P0 NANOSLEEP.SYNCS 0x989680 ;  /* 0x009896800000895d */ /* 0x008fea0003900000 */
[----:B------:R-:W3:Y:S02]  /*9b10*/  @!P0 SYNCS.PHASECHK.TRANS64 P0, [R8+URZ+0xd0], R5 ;  /* 0x0000d005080085a7 */ /* 0x000ee400080010ff */
[----:B---3--:R-:W-:Y:S05]  /*9b20*/  @!P0 BRA `(.L_x_96) ;  /* 0xfffffffc00f08947 */ /* 0x008fea000383ffff */
[----:B------:R-:W-:Y:S05]  /*9b30*/  BRA `(.L_x_179) ;  /* 0xffffffb800887947 */ /* 0x000fea000383ffff */
.L_x_99:
[----:B------:R-:W-:Y:S07]  /*9b40*/  MOV R0, UR24 ;  /* 0x0000001800007c02 */ /* 0x000fee0008000f00 */
.L_x_180:
[----:B--2---:R2:W3:Y:S02]  /*9b50*/  SYNCS.PHASECHK.TRANS64.TRYWAIT P1, [R0+URZ+0xc8], R5 ;  /* 0x0000c805000075a7 */ /* 0x0044e400080211ff */
[----:B---3--:R-:W-:Y:S05]  /*9b60*/  @!P1 NANOSLEEP.SYNCS 0x989680 ;  /* 0x009896800000995d */ /* 0x008fea0003900000 */
[----:B------:R-:W3:Y:S02]  /*9b70*/  @!P1 SYNCS.PHASECHK.TRANS64 P1, [R0+URZ+0xc8], R5 ;  /* 0x0000c805000095a7 */ /* 0x000ee400080210ff */
[----:B---3--:R-:W-:Y:S05]  /*9b80*/  @!P1 BRA `(.L_x_180) ;  /* 0xfffffffc00f09947 */ /* 0x008fea000383ffff */
[----:B------:R-:W-:Y:S05]  /*9b90*/  BRA `(.L_x_98) ;  /* 0xffffffc000007947 */ /* 0x000fea000383ffff */
.L_x_102:
[----:B------:R-:W-:Y:S07]  /*9ba0*/  MOV R0, UR4 ;  /* 0x0000000400007c02 */ /* 0x000fee0008000f00 */
.L_x_181:
[----:B--2---:R2:W3:Y:S02]  /*9bb0*/  SYNCS.PHASECHK.TRANS64.TRYWAIT P0, [R0+URZ+0xa8], R5 ;  /* 0x0000a805000075a7 */ /* 0x0044e400080011ff */
[----:B---3--:R-:W-:Y:S05]  /*9bc0*/  @!P0 NANOSLEEP.SYNCS 0x989680 ;  /* 0x009896800000895d */ /* 0x008fea0003900000 */
[----:B------:R-:W3:Y:S02]  /*9bd0*/  @!P0 SYNCS.PHASECHK.TRANS64 P0, [R0+URZ+0xa8], R5 ;  /* 0x0000a805000085a7 */ /* 0x000ee400080010ff */
[----:B---3--:R-:W-:Y:S05]  /*9be0*/  @!P0 BRA `(.L_x_181) ;  /* 0xfffffffc00f08947 */ /* 0x008fea000383ffff */
[----:B------:R-:W-:Y:S05]  /*9bf0*/  BRA `(.L_x_182) ;  /* 0xffffffc0005c7947 */ /* 0x000fea000383ffff */
.L_x_103:
[----:B------:R-:W-:Y:S07]  /*9c00*/  MOV R5, UR5 ;  /* 0x0000000500057c02 */ /* 0x000fee0008000f00 */
.L_x_183:
[----:B--2---:R2:W3:Y:S02]  /*9c10*/  SYNCS.PHASECHK.TRANS64.TRYWAIT P0, [R5+URZ+0xa8], R0 ;  /* 0x0000a800050075a7 */ /* 0x0044e400080011ff */
[----:B---3--:R-:W-:Y:S05]  /*9c20*/  @!P0 NANOSLEEP.SYNCS 0x989680 ;  /* 0x009896800000895d */ /* 0x008fea0003900000 */
[----:B------:R-:W3:Y:S02]  /*9c30*/  @!P0 SYNCS.PHASECHK.TRANS64 P0, [R5+URZ+0xa8], R0 ;  /* 0x0000a800050085a7 */ /* 0x000ee400080010ff */
[----:B---3--:R-:W-:Y:S05]  /*9c40*/  @!P0 BRA `(.L_x_183) ;  /* 0xfffffffc00f08947 */ /* 0x008fea000383ffff */
[----:B------:R-:W-:Y:S05]  /*9c50*/  BRA `(.L_x_184) ;  /* 0xffffffc000c87947 */ /* 0x000fea000383ffff */
.L_x_105:
[----:B------:R-:W-:-:S07]  /*9c60*/  MOV R0, UR4 ;  /* 0x0000000400007c02 */ /* 0x000fce0008000f00 */
.L_x_185:
[----:B--2---:R2:W3:Y:S02]  /*9c70*/  SYNCS.PHASECHK.TRANS64.TRYWAIT P0, [R0+URZ], R3 ;  /* 0x00000003000075a7 */ /* 0x0044e400080011ff */
[----:B---3--:R-:W-:Y:S05]  /*9c80*/  @!P0 NANOSLEEP.SYNCS 0x989680 ;  /* 0x009896800000895d */ /* 0x008fea0003900000 */
[----:B------:R-:W3:Y:S02]  /*9c90*/  @!P0 SYNCS.PHASECHK.TRANS64 P0, [R0+URZ], R3 ;  /* 0x00000003000085a7 */ /* 0x000ee400080010ff */
[----:B---3--:R-:W-:Y:S05]  /*9ca0*/  @!P0 BRA `(.L_x_185) ;  /* 0xfffffffc00f08947 */ /* 0x008fea000383ffff */
[----:B------:R-:W-:Y:S05]  /*9cb0*/  BRA `(.L_x_186) ;  /* 0xffffffc400607947 */ /* 0x000fea000383ffff */
.L_x_106:
[----:B------:R-:W-:-:S07]  /*9cc0*/  MOV R0, UR5 ;  /* 0x0000000500007c02 */ /* 0x000fce0008000f00 */
.L_x_187:
[----:B--2---:R2:W3:Y:S02]  /*9cd0*/  SYNCS.PHASECHK.TRANS64.TRYWAIT P0, [R0+URZ], R3 ;  /* 0x00000003000075a7 */ /* 0x0044e400080011ff */
[----:B---3--:R-:W-:Y:S05]  /*9ce0*/  @!P0 NANOSLEEP.SYNCS 0x989680 ;  /* 0x009896800000895d */ /* 0x008fea0003900000 */
[----:B------:R-:W3:Y:S02]  /*9cf0*/  @!P0 SYNCS.PHASECHK.TRANS64 P0, [R0+URZ], R3 ;  /* 0x00000003000085a7 */ /* 0x000ee400080010ff */
[----:B---3--:R-:W-:Y:S05]  /*9d00*/  @!P0 BRA `(.L_x_187) ;  /* 0xfffffffc00f08947 */ /* 0x008fea000383ffff */
[----:B------:R-:W-:Y:S05]  /*9d10*/  BRA `(.L_x_188) ;  /* 0xffffffc4006c7947 */ /* 0x000fea000383ffff */
.L_x_108:
[----:B-1----:R1:W2:Y:S02]  /*9d20*/  SYNCS.PHASECHK.TRANS64.TRYWAIT P0, [R3+URZ+0xd0], R0 ;  /* 0x0000d000030075a7 */ /* 0x0022a400080011ff */
[----:B--2---:R-:W-:Y:S05]  /*9d30*/  @!P0 NANOSLEEP.SYNCS 0x989680 ;  /* 0x009896800000895d */ /* 0x004fea0003900000 */
[----:B------:R-:W2:Y:S02]  /*9d40*/  @!P0 SYNCS.PHASECHK.TRANS64 P0, [R3+URZ+0xd0], R0 ;  /* 0x0000d000030085a7 */ /* 0x000ea400080010ff */
[----:B--2---:R-:W-:Y:S05]  /*9d50*/  @!P0 BRA `(.L_x_108) ;  /* 0xfffffffc00f08947 */ /* 0x004fea000383ffff */
[----:B------:R-:W-:Y:S05]  /*9d60*/  BRA `(.L_x_189) ;  /* 0xffffffc800547947 */ /* 0x000fea000383ffff */
.L_x_118:
[----:B-1----:R1:W2:Y:S02]  /*9d70*/  SYNCS.PHASECHK.TRANS64.TRYWAIT P1, [R0+URZ+0x90], R3 ;  /* 0x00009003000075a7 */ /* 0x0022a400080211ff */
[----:B--2---:R-:W-:Y:S05]  /*9d80*/  @!P1 NANOSLEEP.SYNCS 0x989680 ;  /* 0x009896800000995d */ /* 0x004fea0003900000 */
[----:B------:R-:W2:Y:S02]  /*9d90*/  @!P1 SYNCS.PHASECHK.TRANS64 P1, [R0+URZ+0x90], R3 ;  /* 0x00009003000095a7 */ /* 0x000ea400080210ff */
[----:B--2---:R-:W-:Y:S05]  /*9da0*/  @!P1 BRA `(.L_x_118) ;  /* 0xfffffffc00f09947 */ /* 0x004fea000383ffff */
[----:B------:R-:W-:Y:S05]  /*9db0*/  BRA `(.L_x_117) ;  /* 0xffffffd400ec7947 */ /* 0x000fea000383ffff */
.L_x_120:
[----:B-1----:R1:W4:Y:S02]  /*9dc0*/  SYNCS.PHASECHK.TRANS64.TRYWAIT P0, [R89+URZ+0xf0], R2 ;  /* 0x0000f002590075a7 */ /* 0x00232400080011ff */
[----:B----4-:R-:W-:Y:S05]  /*9dd0*/  @!P0 NANOSLEEP.SYNCS 0x989680 ;  /* 0x009896800000895d */ /* 0x010fea0003900000 */
[----:B------:R-:W4:Y:S02]  /*9de0*/  @!P0 SYNCS.PHASECHK.TRANS64 P0, [R89+URZ+0xf0], R2 ;  /* 0x0000f002590085a7 */ /* 0x000f2400080010ff */
[----:B----4-:R-:W-:Y:S05]  /*9df0*/  @!P0 BRA `(.L_x_120) ;  /* 0xfffffffc00f08947 */ /* 0x010fea000383ffff */
[----:B------:R-:W-:Y:S05]  /*9e00*/  BRA `(.L_x_119) ;  /* 0xffffffd800247947 */ /* 0x000fea000383ffff */
.L_x_131:
[----:B---3--:R3:W4:Y:S02]  /*9e10*/  SYNCS.PHASECHK.TRANS64.TRYWAIT P0, [R3+URZ+0x90], R4 ;  /* 0x00009004030075a7 */ /* 0x00872400080011ff */
[----:B----4-:R-:W-:Y:S05]  /*9e20*/  @!P0 NANOSLEEP.SYNCS 0x989680 ;  /* 0x009896800000895d */ /* 0x010fea0003900000 */
[----:B------:R-:W4:Y:S02]  /*9e30*/  @!P0 SYNCS.PHASECHK.TRANS64 P0, [R3+URZ+0x90], R4 ;  /* 0x00009004030085a7 */ /* 0x000f2400080010ff */
[----:B----4-:R-:W-:Y:S05]  /*9e40*/  @!P0 BRA `(.L_x_131) ;  /* 0xfffffffc00f08947 */ /* 0x010fea000383ffff */
[----:B------:R-:W-:Y:S05]  /*9e50*/  BRA `(.L_x_130) ;  /* 0xffffffe400147947 */ /* 0x000fea000383ffff */
        .weak           $__internal_0_$__cuda_sm10x_tcgen05_guardrail_trap_col_being_dealloced_not_returned_by_alloc
        .type           $__internal_0_$__cuda_sm10x_tcgen05_guardrail_trap_col_being_dealloced_not_returned_by_alloc,@function
        .size           $__internal_0_$__cuda_sm10x_tcgen05_guardrail_trap_col_being_dealloced_not_returned_by_alloc,($__internal_1_$__cuda_sm10x_tcgen05_guardrail_trap_phase_invalid_during_alloc - $__internal_0_$__cuda_sm10x_tcgen05_guardrail_trap_col_being_dealloced_not_returned_by_alloc)
$__internal_0_$__cuda_sm10x_tcgen05_guardrail_trap_col_being_dealloced_not_returned_by_alloc:
[----:B------:R-:W-:Y:S05]  /*9e60*/  BPT.TRAP 0x1 ;  /* 0x000000040000795c */ /* 0x000fea0000300000 */
[----:B------:R-:W-:-:S04]  /*9e70*/  HFMA2 R3, -RZ, RZ, 0, 0 ;  /* 0x00000000ff037431 */ /* 0x000fc800000001ff */
[----:B------:R-:W-:Y:S05]  /*9e80*/  RET.REL.NODEC R2 `(_ZN7cutlass13device_kernelINS_4gemm6kernel13GemmUniversalIN4cute5tupleIJiiiiEEENS1_10collective13CollectiveMmaINS1_46MainloopSm100TmaUmmaWarpSpecializedBlockScaledILi9ELi2ELi2ENS5_IJNS4_1CILi4EEENSA_ILi1EEESC_EEEEENS5_IJNSA_ILi256EEENSA_ILi64EEENSA_ILi128EEEEEENS5_IJNS_12float_e5m2_tENS_13float_ue8m0_tEEEENS5_IJNS5_IJlSC_lEEENS4_6LayoutINS5_IJNS5_IJNS5_IJNSA_ILi32EEESB_EEEiEEESQ_NS5_IJSC_iEEEEEENS5_IJNS5_IJNS5_IJNSA_ILi16EEESB_EEEiEEENS5_IJNS5_IJNSA_ILi0EEESC_EEENSA_ILi512EEEEEENS5_IJSW_iEEEEEEEEEEESL_S13_NS4_8TiledMMAINS4_8MMA_AtomIJNS4_27SM100_MMA_MXF8F6F4_2x1SM_SSISJ_SJ_fSK_Li256ELi64ELNS4_4UMMA5MajorE0ELS18_0ELNS17_7ScaleInE0ELS19_0EEEEEENSN_INS5_IJSC_SC_SC_EEENS5_IJSW_SW_SW_EEEEENS5_IJNS4_10UnderscoreES1F_S1F_EEEEENS5_IJNS4_18SM100_TMA_2SM_LOADES1I_EEENS5_IJNS4_14ComposedLayoutINS4_7SwizzleILi3ELi4ELi3EEENS4_18smem_ptr_flag_bitsILi8EEENSN_INS5_IJNSA_ILi8EEESH_EEENS5_IJSH_SC_EEEEEEENSN_INS5_IJNS5_IJNS5_IJSP_SC_EEENS5_IJSO_SC_EEEEEESC_NS5_IJSB_SC_EEEEEENS5_IJNS5_IJNS5_IJSU_SY_EEESX_EEESW_NS5_IJSC_SY_EEEEEEEEEEEvNS4_8identityENS5_IJNS4_28SM100_TMA_2SM_LOAD_MULTICASTES26_EEES24_vS25_EENS_8epilogue10collective18CollectiveEpilogueINS29_23Sm100TmaWarpSpecializedILi3ELi2ELi32ELb1ELb0EEEJNS5_IJSH_SG_SH_EEENS5_IJNSN_ISH_SC_EENSN_ISO_SC_EEEEENS_10bfloat16_tESM_S2I_SM_NS29_6fusion15FusionCallbacksIS2D_NS2J_17LinearCombinationIS2I_fS2I_fLNS_15FloatRoundStyleE2EEES2E_S2H_JEEENS4_5SM1004TMEM4LOAD26SM100_TMEM_LOAD_32dp32b32xENS4_13SM90_TMA_LOADENS1K_INS1L_ILi2ELi4ELi3EEENS1N_ILi16EEENSN_INS5_IJS1P_SO_EEES1V_EEEENS4_39AutoVectorizingCopyWithAssumedAlignmentILi128EEENS4_14SM90_TMA_STOREES2Y_S30_S30_EEEvvEEEEvNT_6ParamsE) ;  /* 0xffffff60025c7950 */ /* 0x000fea0003c3ffff */
        .weak           $__internal_1_$__cuda_sm10x_tcgen05_guardrail_trap_phase_invalid_during_alloc
        .type           $__internal_1_$__cuda_sm10x_tcgen05_guardrail_trap_phase_invalid_during_alloc,@function
        .size           $__internal_1_$__cuda_sm10x_tcgen05_guardrail_trap_phase_invalid_during_alloc,($__internal_2_$__cuda_sm10x_tcgen05_guardrail_trap_unallocated_columns_being_dealloced - $__internal_1_$__cuda_sm10x_tcgen05_guardrail_trap_phase_invalid_during_alloc)
$__internal_1_$__cuda_sm10x_tcgen05_guardrail_trap_phase_invalid_during_alloc:
[----:B------:R-:W-:Y:S05]  /*9e90*/  BPT.TRAP 0x1 ;  /* 0x000000040000795c */ /* 0x000fea0000300000 */
[----:B------:R-:W-:-:S04]  /*9ea0*/  MOV R5, 0x0 ;  /* 0x0000000000057802 */ /* 0x000fc80000000f00 */
[----:B------:R-:W-:Y:S05]  /*9eb0*/  RET.REL.NODEC R4 `(_ZN7cutlass13device_kernelINS_4gemm6kernel13GemmUniversalIN4cute5tupleIJiiiiEEENS1_10collective13CollectiveMmaINS1_46MainloopSm100TmaUmmaWarpSpecializedBlockScaledILi9ELi2ELi2ENS5_IJNS4_1CILi4EEENSA_ILi1EEESC_EEEEENS5_IJNSA_ILi256EEENSA_ILi64EEENSA_ILi128EEEEEENS5_IJNS_12float_e5m2_tENS_13float_ue8m0_tEEEENS5_IJNS5_IJlSC_lEEENS4_6LayoutINS5_IJNS5_IJNS5_IJNSA_ILi32EEESB_EEEiEEESQ_NS5_IJSC_iEEEEEENS5_IJNS5_IJNS5_IJNSA_ILi16EEESB_EEEiEEENS5_IJNS5_IJNSA_ILi0EEESC_EEENSA_ILi512EEEEEENS5_IJSW_iEEEEEEEEEEESL_S13_NS4_8TiledMMAINS4_8MMA_AtomIJNS4_27SM100_MMA_MXF8F6F4_2x1SM_SSISJ_SJ_fSK_Li256ELi64ELNS4_4UMMA5MajorE0ELS18_0ELNS17_7ScaleInE0ELS19_0EEEEEENSN_INS5_IJSC_SC_SC_EEENS5_IJSW_SW_SW_EEEEENS5_IJNS4_10UnderscoreES1F_S1F_EEEEENS5_IJNS4_18SM100_TMA_2SM_LOADES1I_EEENS5_IJNS4_14ComposedLayoutINS4_7SwizzleILi3ELi4ELi3EEENS4_18smem_ptr_flag_bitsILi8EEENSN_INS5_IJNSA_ILi8EEESH_EEENS5_IJSH_SC_EEEEEEENSN_INS5_IJNS5_IJNS5_IJSP_SC_EEENS5_IJSO_SC_EEEEEESC_NS5_IJSB_SC_EEEEEENS5_IJNS5_IJNS5_IJSU_SY_EEESX_EEESW_NS5_IJSC_SY_EEEEEEEEEEEvNS4_8identityENS5_IJNS4_28SM100_TMA_2SM_LOAD_MULTICASTES26_EEES24_vS25_EENS_8epilogue10collective18CollectiveEpilogueINS29_23Sm100TmaWarpSpecializedILi3ELi2ELi32ELb1ELb0EEEJNS5_IJSH_SG_SH_EEENS5_IJNSN_ISH_SC_EENSN_ISO_SC_EEEEENS_10bfloat16_tESM_S2I_SM_NS29_6fusion15FusionCallbacksIS2D_NS2J_17LinearCombinationIS2I_fS2I_fLNS_15FloatRoundStyleE2EEES2E_S2H_JEEENS4_5SM1004TMEM4LOAD26SM100_TMEM_LOAD_32dp32b32xENS4_13SM90_TMA_LOADENS1K_INS1L_ILi2ELi4ELi3EEENS1N_ILi16EEENSN_INS5_IJS1P_SO_EEES1V_EEEENS4_39AutoVectorizingCopyWithAssumedAlignmentILi128EEENS4_14SM90_TMA_STOREES2Y_S30_S30_EEEvvEEEEvNT_6ParamsE) ;  /* 0xffffff6004507950 */ /* 0x000fea0003c3ffff */
        .weak           $__internal_2_$__cuda_sm10x_tcgen05_guardrail_trap_unallocated_columns_being_dealloced
        .type           $__internal_2_$__cuda_sm10x_tcgen05_guardrail_trap_unallocated_columns_being_dealloced,@function
        .size           $__internal_2_$__cuda_sm10x_tcgen05_guardrail_trap_unallocated_columns_being_dealloced,(.L_x_191 - $__internal_2_$__cuda_sm10x_tcgen05_guardrail_trap_unallocated_columns_being_dealloced)
$__internal_2_$__cuda_sm10x_tcgen05_guardrail_trap_unallocated_columns_being_dealloced:
[----:B------:R-:W-:Y:S05]  /*9ec0*/  BPT.TRAP 0x1 ;  /* 0x000000040000795c */ /* 0x000fea0000300000 */
[----:B------:R-:W-:-:S04]  /*9ed0*/  HFMA2 R3, -RZ, RZ, 0, 0 ;  /* 0x00000000ff037431 */ /* 0x000fc800000001ff */
[----:B------:R-:W-:Y:S05]  /*9ee0*/  RET.REL.NODEC R2 `(_ZN7cutlass13device_kernelINS_4gemm6kernel13GemmUniversalIN4cute5tupleIJiiiiEEENS1_10collective13CollectiveMmaINS1_46MainloopSm100TmaUmmaWarpSpecializedBlockScaledILi9ELi2ELi2ENS5_IJNS4_1CILi4EEENSA_ILi1EEESC_EEEEENS5_IJNSA_ILi256EEENSA_ILi64EEENSA_ILi128EEEEEENS5_IJNS_12float_e5m2_tENS_13float_ue8m0_tEEEENS5_IJNS5_IJlSC_lEEENS4_6LayoutINS5_IJNS5_IJNS5_IJNSA_ILi32EEESB_EEEiEEESQ_NS5_IJSC_iEEEEEENS5_IJNS5_IJNS5_IJNSA_ILi16EEESB_EEEiEEENS5_IJNS5_IJNSA_ILi0EEESC_EEENSA_ILi512EEEEEENS5_IJSW_iEEEEEEEEEEESL_S13_NS4_8TiledMMAINS4_8MMA_AtomIJNS4_27SM100_MMA_MXF8F6F4_2x1SM_SSISJ_SJ_fSK_Li256ELi64ELNS4_4UMMA5MajorE0ELS18_0ELNS17_7ScaleInE0ELS19_0EEEEEENSN_INS5_IJSC_SC_SC_EEENS5_IJSW_SW_SW_EEEEENS5_IJNS4_10UnderscoreES1F_S1F_EEEEENS5_IJNS4_18SM100_TMA_2SM_LOADES1I_EEENS5_IJNS4_14ComposedLayoutINS4_7SwizzleILi3ELi4ELi3EEENS4_18smem_ptr_flag_bitsILi8EEENSN_INS5_IJNSA_ILi8EEESH_EEENS5_IJSH_SC_EEEEEEENSN_INS5_IJNS5_IJNS5_IJSP_SC_EEENS5_IJSO_SC_EEEEEESC_NS5_IJSB_SC_EEEEEENS5_IJNS5_IJNS5_IJSU_SY_EEESX_EEESW_NS5_IJSC_SY_EEEEEEEEEEEvNS4_8identityENS5_IJNS4_28SM100_TMA_2SM_LOAD_MULTICASTES26_EEES24_vS25_EENS_8epilogue10collective18CollectiveEpilogueINS29_23Sm100TmaWarpSpecializedILi3ELi2ELi32ELb1ELb0EEEJNS5_IJSH_SG_SH_EEENS5_IJNSN_ISH_SC_EENSN_ISO_SC_EEEEENS_10bfloat16_tESM_S2I_SM_NS29_6fusion15FusionCallbacksIS2D_NS2J_17LinearCombinationIS2I_fS2I_fLNS_15FloatRoundStyleE2EEES2E_S2H_JEEENS4_5SM1004TMEM4LOAD26SM100_TMEM_LOAD_32dp32b32xENS4_13SM90_TMA_LOADENS1K_INS1L_ILi2ELi4ELi3EEENS1N_ILi16EEENSN_INS5_IJS1P_SO_EEES1V_EEEENS4_39AutoVectorizingCopyWithAssumedAlignmentILi128EEENS4_14SM90_TMA_STOREES2Y_S30_S30_EEEvvEEEEvNT_6ParamsE) ;  /* 0xffffff6002447950 */ /* 0x000fea0003c3ffff */
.L_x_190:
[----:B------:R-:W-:-:S00]  /*9ef0*/  BRA `(.L_x_190) ;  /* 0xfffffffc00fc7947 */ /* 0x000fc0000383ffff */
[----:B------:R-:W-:-:S00]  /*9f00*/  NOP ;  /* 0x0000000000007918 */ /* 0x000fc00000000000 */
[----:B------:R-:W-:-:S00]  /*9f10*/  NOP ;  /* 0x0000000000007918 */ /* 0x000fc00000000000 */
[----:B------:R-:W-:-:S00]  /*9f20*/  NOP ;  /* 0x0000000000007918 */ /* 0x000fc00000000000 */
[----:B------:R-:W-:-:S00]  /*9f30*/  NOP ;  /* 0x0000000000007918 */ /* 0x000fc00000000000 */
[----:B------:R-:W-:-:S00]  /*9f40*/  NOP ;  /* 0x0000000000007918 */ /* 0x000fc00000000000 */
[----:B------:R-:W-:-:S00]  /*9f50*/  NOP ;  /* 0x0000000000007918 */ /* 0x000fc00000000000 */
[----:B------:R-:W-:-:S00]  /*9f60*/  NOP ;  /* 0x0000000000007918 */ /* 0x000fc00000000000 */
[----:B------:R-:W-:-:S00]  /*9f70*/  NOP ;  /* 0x0000000000007918 */ /* 0x000fc00000000000 */
.L_x_191:


//--------------------- .nv.global.init           --------------------------
	.section	.nv.global.init,"aw",@progbits
.nv.global.init:
	.type		$str$27,@object
	.size		$str$27,($str$28 - $str$27)
$str$27:
        /*0000*/ 	.byte	0x28, 0x61, 0x64, 0x64, 0x72, 0x65, 0x73, 0x73, 0x20, 0x26, 0x20, 0x6d, 0x61, 0x73, 0x6b, 0x29
        /*0010*/ 	.byte	0x20, 0x3d, 0x3d, 0x20, 0x30, 0x00
	.type		$str$28,@object
	.size		$str$28,($str$26 - $str$28)
$str$28:
        /*0016*/ 	.byte	0x2f, 0x74, 0x6d, 0x70, 0x2f, 0x63, 0x75, 0x74, 0x6c, 0x61, 0x73, 0x73, 0x5f, 0x73, 0x77, 0x65
        /*0026*/ 	.byte	0x65, 0x70, 0x5f, 0x73, 0x72, 0x63, 0x2f, 0x69, 0x6e, 0x63, 0x6c, 0x75, 0x64, 0x65, 0x2f, 0x63
        /*0036*/ 	.byte	0x75, 0x74, 0x65, 0x2f, 0x70, 0x6f, 0x69, 0x6e, 0x74, 0x65, 0x72, 0x5f, 0x66, 0x6c, 0x61, 0x67
        /*0046*/ 	.byte	0x67, 0x65, 0x64, 0x2e, 0x68, 0x70, 0x70, 0x00
	.type		$str$26,@object
	.size		$str$26,($str$25 - $str$26)
$str$26:
        /*004e*/ 	.byte	0x2f, 0x74, 0x6d, 0x70, 0x2f, 0x63, 0x75, 0x74, 0x6c, 0x61, 0x73, 0x73, 0x5f, 0x73, 0x77, 0x65
        /*005e*/ 	.byte	0x65, 0x70, 0x5f, 0x73, 0x72, 0x63, 0x2f, 0x69, 0x6e, 0x63, 0x6c, 0x75, 0x64, 0x65, 0x2f, 0x63
        /*006e*/ 	.byte	0x75, 0x74, 0x65, 0x2f, 0x61, 0x74, 0x6f, 0x6d, 0x2f, 0x63, 0x6f, 0x70, 0x79, 0x5f, 0x74, 0x72
        /*007e*/ 	.byte	0x61, 0x69, 0x74, 0x73, 0x5f, 0x73, 0x6d, 0x31, 0x30, 0x30, 0x2e, 0x68, 0x70, 0x70, 0x00
	.type		$str$25,@object
	.size		$str$25,(__unnamed_1 - $str$25)
$str$25:
        /*008d*/ 	.byte	0x28, 0x28, 0x75, 0x69, 0x6e, 0x74, 0x33, 0x32, 0x5f, 0x74, 0x28, 0x74, 0x68, 0x72, 0x65, 0x61
        /*009d*/ 	.byte	0x64, 0x49, 0x64, 0x78, 0x2e, 0x78, 0x29, 0x20, 0x2f, 0x20, 0x33, 0x32, 0x29, 0x20, 0x25, 0x20
        /*00ad*/ 	.byte	0x34, 0x29, 0x20, 0x3d, 0x3d, 0x20, 0x28, 0x28, 0x28, 0x74, 0x6d, 0x65, 0x6d, 0x5f, 0x61, 0x64
        /*00bd*/ 	.byte	0x64, 0x72, 0x20, 0x3e, 0x3e, 0x20, 0x31, 0x36, 0x29, 0x20, 0x2f, 0x20, 0x33, 0x32, 0x29, 0x20
        /*00cd*/ 	.byte	0x25, 0x20, 0x34, 0x29, 0x00
	.type		__unnamed_1,@object
	.size		__unnamed_1,(__unnamed_2 - __unnamed_1)
__unnamed_1:
        /*00d2*/ 	.byte	0x61, 0x75, 0x74, 0x6f, 0x20, 0x63, 0x75, 0x74, 0x65, 0x3a, 0x3a, 0x61, 0x73, 0x5f, 0x70, 0x6f
        /* <DEDUP_REMOVED lines=24> */
        /*0262*/ 	.byte	0x34, 0x30, 0x39, 0x36, 0x3e, 0x3e, 0x3e, 0x3e, 0x5d, 0x00
	.type		__unnamed_2,@object
	.size		__unnamed_2,(.L_2 - __unnamed_2)
__unnamed_2:
        /* <DEDUP_REMOVED lines=42> */
        /*050c*/ 	.byte	0x3e, 0x3e, 0x5d, 0x00
.L_2:


//--------------------- .nv.shared._ZN7cutlass13device_kernelINS_4gemm6kernel13GemmUniversalIN4cute5tupleIJiiiiEEENS1_10collective13CollectiveMmaINS1_46MainloopSm100TmaUmmaWarpSpecializedBlockScaledILi9ELi2ELi2ENS5_IJNS4_1CILi4EEENSA_ILi1EEESC_EEEEENS5_IJNSA_ILi256EEENSA_ILi64EEENSA_ILi128EEEEEENS5_IJNS_12float_e5m2_tENS_13float_ue8m0_tEEEENS5_IJNS5_IJlSC_lEEENS4_6LayoutINS5_IJNS5_IJNS5_IJNSA_ILi32EEESB_EEEiEEESQ_NS5_IJSC_iEEEEEENS5_IJNS5_IJNS5_IJNSA_ILi16EEESB_EEEiEEENS5_IJNS5_IJNSA_ILi0EEESC_EEENSA_ILi512EEEEEENS5_IJSW_iEEEEEEEEEEESL_S13_NS4_8TiledMMAINS4_8MMA_AtomIJNS4_27SM100_MMA_MXF8F6F4_2x1SM_SSISJ_SJ_fSK_Li256ELi64ELNS4_4UMMA5MajorE0ELS18_0ELNS17_7ScaleInE0ELS19_0EEEEEENSN_INS5_IJSC_SC_SC_EEENS5_IJSW_SW_SW_EEEEENS5_IJNS4_10UnderscoreES1F_S1F_EEEEENS5_IJNS4_18SM100_TMA_2SM_LOADES1I_EEENS5_IJNS4_14ComposedLayoutINS4_7SwizzleILi3ELi4ELi3EEENS4_18smem_ptr_flag_bitsILi8EEENSN_INS5_IJNSA_ILi8EEESH_EEENS5_IJSH_SC_EEEEEEENSN_INS5_IJNS5_IJNS5_IJSP_SC_EEENS5_IJSO_SC_EEEEEESC_NS5_IJSB_SC_EEEEEENS5_IJNS5_IJNS5_IJSU_SY_EEESX_EEESW_NS5_IJSC_SY_EEEEEEEEEEEvNS4_8identityENS5_IJNS4_28SM100_TMA_2SM_LOAD_MULTICASTES26_EEES24_vS25_EENS_8epilogue10collective18CollectiveEpilogueINS29_23Sm100TmaWarpSpecializedILi3ELi2ELi32ELb1ELb0EEEJNS5_IJSH_SG_SH_EEENS5_IJNSN_ISH_SC_EENSN_ISO_SC_EEEEENS_10bfloat16_tESM_S2I_SM_NS29_6fusion15FusionCallbacksIS2D_NS2J_17LinearCombinationIS2I_fS2I_fLNS_15FloatRoundStyleE2EEES2E_S2H_JEEENS4_5SM1004TMEM4LOAD26SM100_TMEM_LOAD_32dp32b32xENS4_13SM90_TMA_LOADENS1K_INS1L_ILi2ELi4ELi3EEENS1N_ILi16EEENSN_INS5_IJS1P_SO_EEES1V_EEEENS4_39AutoVectorizingCopyWithAssumedAlignmentILi128EEENS4_14SM90_TMA_STOREES2Y_S30_S30_EEEvvEEEEvNT_6ParamsE --------------------------
	.section	.nv.shared._ZN7cutlass13device_kernelINS_4gemm6kernel13GemmUniversalIN4cute5tupleIJiiiiEEENS1_10collective13CollectiveMmaINS1_46MainloopSm100TmaUmmaWarpSpecializedBlockScaledILi9ELi2ELi2ENS5_IJNS4_1CILi4EEENSA_ILi1EEESC_EEEEENS5_IJNSA_ILi256EEENSA_ILi64EEENSA_ILi128EEEEEENS5_IJNS_12float_e5m2_tENS_13float_ue8m0_tEEEENS5_IJNS5_IJlSC_lEEENS4_6LayoutINS5_IJNS5_IJNS5_IJNSA_ILi32EEESB_EEEiEEESQ_NS5_IJSC_iEEEEEENS5_IJNS5_IJNS5_IJNSA_ILi16EEESB_EEEiEEENS5_IJNS5_IJNSA_ILi0EEESC_EEENSA_ILi512EEEEEENS5_IJSW_iEEEEEEEEEEESL_S13_NS4_8TiledMMAINS4_8MMA_AtomIJNS4_27SM100_MMA_MXF8F6F4_2x1SM_SSISJ_SJ_fSK_Li256ELi64ELNS4_4UMMA5MajorE0ELS18_0ELNS17_7ScaleInE0ELS19_0EEEEEENSN_INS5_IJSC_SC_SC_EEENS5_IJSW_SW_SW_EEEEENS5_IJNS4_10UnderscoreES1F_S1F_EEEEENS5_IJNS4_18SM100_TMA_2SM_LOADES1I_EEENS5_IJNS4_14ComposedLayoutINS4_7SwizzleILi3ELi4ELi3EEENS4_18smem_ptr_flag_bitsILi8EEENSN_INS5_IJNSA_ILi8EEESH_EEENS5_IJSH_SC_EEEEEEENSN_INS5_IJNS5_IJNS5_IJSP_SC_EEENS5_IJSO_SC_EEEEEESC_NS5_IJSB_SC_EEEEEENS5_IJNS5_IJNS5_IJSU_SY_EEESX_EEESW_NS5_IJSC_SY_EEEEEEEEEEEvNS4_8identityENS5_IJNS4_28SM100_TMA_2SM_LOAD_MULTICASTES26_EEES24_vS25_EENS_8epilogue10collective18CollectiveEpilogueINS29_23Sm100TmaWarpSpecializedILi3ELi2ELi32ELb1ELb0EEEJNS5_IJSH_SG_SH_EEENS5_IJNSN_ISH_SC_EENSN_ISO_SC_EEEEENS_10bfloat16_tESM_S2I_SM_NS29_6fusion15FusionCallbacksIS2D_NS2J_17LinearCombinationIS2I_fS2I_fLNS_15FloatRoundStyleE2EEES2E_S2H_JEEENS4_5SM1004TMEM4LOAD26SM100_TMEM_LOAD_32dp32b32xENS4_13SM90_TMA_LOADENS1K_INS1L_ILi2ELi4ELi3EEENS1N_ILi16EEENSN_INS5_IJS1P_SO_EEES1V_EEEENS4_39AutoVectorizingCopyWithAssumedAlignmentILi128EEENS4_14SM90_TMA_STOREES2Y_S30_S30_EEEvvEEEEvNT_6ParamsE,"aw",@nobits
	.sectionflags	@""
	.align	16
	.zero		1024


//--------------------- .nv.shared.reserved.0     --------------------------
	.section	.nv.shared.reserved.0,"aw",@nobits
	.weak		__nv_reservedSMEM_offset_0_alias
	.size		__nv_reservedSMEM_offset_0_alias, 0, 64
	.other		__nv_reservedSMEM_offset_0_alias,@"STO_CUDA_RESERVED_SHARED STV_DEFAULT"
__nv_reservedSMEM_offset_0_alias:
	.zero		0
.nv.shared.reserved.0:
	.zero		64
	.weak		__nv_reservedSMEM_tcgen05_partition
	.type		__nv_reservedSMEM_tcgen05_partition,@object
	.size		__nv_reservedSMEM_tcgen05_partition,(.L_0 - __nv_reservedSMEM_tcgen05_partition)
__nv_reservedSMEM_tcgen05_partition:
	.zero		32
.L_0:


//--------------------- .nv.global                --------------------------
	.section	.nv.global,"aw",@nobits
.nv.global:
	.type		_ZN40_INTERNAL_2064e887_4_k_cu_272a93e0_388394cute1_E,@object
	.size		_ZN40_INTERNAL_2064e887_4_k_cu_272a93e0_388394cute1_E,(_ZN40_INTERNAL_2064e887_4_k_cu_272a93e0_388394cuda3std3__45__cpo6cbeginE - _ZN40_INTERNAL_2064e887_4_k_cu_272a93e0_388394cute1_E)
_ZN40_INTERNAL_2064e887_4_k_cu_272a93e0_388394cute1_E:
	.zero		1
	.type		_ZN40_INTERNAL_2064e887_4_k_cu_272a93e0_388394cuda3std3__45__cpo6cbeginE,@object
	.size		_ZN40_INTERNAL_2064e887_4_k_cu_272a93e0_388394cuda3std3__45__cpo6cbeginE,(_ZN40_INTERNAL_2064e887_4_k_cu_272a93e0_388394cuda3std3__48in_placeE - _ZN40_INTERNAL_2064e887_4_k_cu_272a93e0_388394cuda3std3__45__cpo6cbeginE)
_ZN40_INTERNAL_2064e887_4_k_cu_272a93e0_388394cuda3std3__45__cpo6cbeginE:
	.zero		1
	.type		_ZN40_INTERNAL_2064e887_4_k_cu_272a93e0_388394cuda3std3__48in_placeE,@object
	.size		_ZN40_INTERNAL_2064e887_4_k_cu_272a93e0_388394cuda3std3__48in_placeE,(_ZN40_INTERNAL_2064e887_4_k_cu_272a93e0_388394cuda3std6ranges3__45__cpo9iter_moveE - _ZN40_INTERNAL_2064e887_4_k_cu_272a93e0_388394cuda3std3__48in_placeE)
_ZN40_INTERNAL_2064e887_4_k_cu_272a93e0_388394cuda3std3__48in_placeE:
	.zero		1
	.type		_ZN40_INTERNAL_2064e887_4_k_cu_272a93e0_388394cuda3std6ranges3__45__cpo9iter_moveE,@object
	.size		_ZN40_INTERNAL_2064e887_4_k_cu_272a93e0_388394cuda3std6ranges3__45__cpo9iter_moveE,(_ZN40_INTERNAL_2064e887_4_k_cu_272a93e0_388394cuda3std3__45__cpo5beginE - _ZN40_INTERNAL_2064e887_4_k_cu_272a93e0_388394cuda3std6ranges3__45__cpo9iter_moveE)
_ZN40_INTERNAL_2064e887_4_k_cu_272a93e0_388394cuda3std6ranges3__45__cpo9iter_moveE:
	.zero		1
	.type		_ZN40_INTERNAL_2064e887_4_k_cu_272a93e0_388394cuda3std3__45__cpo5beginE,@object
	.size		_ZN40_INTERNAL_2064e887_4_k_cu_272a93e0_388394cuda3std3__45__cpo5beginE,(_ZN40_INTERNAL_2064e887_4_k_cu_272a93e0_388394cuda3std3__442_GLOBAL__N__2064e887_4_k_cu_272a93e0_388396ignoreE - _ZN40_INTERNAL_2064e887_4_k_cu_272a93e0_388394cuda3std3__45__cpo5beginE)
_ZN40_INTERNAL_2064e887_4_k_cu_272a93e0_388394cuda3std3__45__cpo5beginE:
	.zero		1
	.type		_ZN40_INTERNAL_2064e887_4_k_cu_272a93e0_388394cuda3std3__442_GLOBAL__N__2064e887_4_k_cu_272a93e0_388396ignoreE,@object
	.size		_ZN40_INTERNAL_2064e887_4_k_cu_272a93e0_388394cuda3std3__442_GLOBAL__N__2064e887_4_k_cu_272a93e0_388396ignoreE,(_ZN40_INTERNAL_2064e887_4_k_cu_272a93e0_388394cute7productE - _ZN40_INTERNAL_2064e887_4_k_cu_272a93e0_388394cuda3std3__442_GLOBAL__N__2064e887_4_k_cu_272a93e0_388396ignoreE)
_ZN40_INTERNAL_2064e887_4_k_cu_272a93e0_388394cuda3std3__442_GLOBAL__N__2064e887_4_k_cu_272a93e0_388396ignoreE:
	.zero		1
	.type		_ZN40_INTERNAL_2064e887_4_k_cu_272a93e0_388394cute7productE,@object
	.size		_ZN40_INTERNAL_2064e887_4_k_cu_272a93e0_388394cute7productE,(_ZN40_INTERNAL_2064e887_4_k_cu_272a93e0_388394cuda3std3__45__cpo3endE - _ZN40_INTERNAL_2064e887_4_k_cu_272a93e0_388394cute7productE)
_ZN40_INTERNAL_2064e887_4_k_cu_272a93e0_388394cute7productE:
	.zero		1
	.type		_ZN40_INTERNAL_2064e887_4_k_cu_272a93e0_388394cuda3std3__45__cpo3endE,@object
	.size		_ZN40_INTERNAL_2064e887_4_k_cu_272a93e0_388394cuda3std3__45__cpo3endE,(_ZN40_INTERNAL_2064e887_4_k_cu_272a93e0_388394cuda3std3__419piecewise_constructE - _ZN40_INTERNAL_2064e887_4_k_cu_272a93e0_388394cuda3std3__45__cpo3endE)
_ZN40_INTERNAL_2064e887_4_k_cu_272a93e0_388394cuda3std3__45__cpo3endE:
	.zero		1
	.type		_ZN40_INTERNAL_2064e887_4_k_cu_272a93e0_388394cuda3std3__419piecewise_constructE,@object
	.size		_ZN40_INTERNAL_2064e887_4_k_cu_272a93e0_388394cuda3std3__419piecewise_constructE,(_ZN40_INTERNAL_2064e887_4_k_cu_272a93e0_388394cuda3std3__45__cpo4cendE - _ZN40_INTERNAL_2064e887_4_k_cu_272a93e0_388394cuda3std3__419piecewise_constructE)
_ZN40_INTERNAL_2064e887_4_k_cu_272a93e0_388394cuda3std3__419piecewise_constructE:
	.zero		1
	.type		_ZN40_INTERNAL_2064e887_4_k_cu_272a93e0_388394cuda3std3__45__cpo4cendE,@object
	.size		_ZN40_INTERNAL_2064e887_4_k_cu_272a93e0_388394cuda3std3__45__cpo4cendE,(_ZN40_INTERNAL_2064e887_4_k_cu_272a93e0_388394cuda3std6ranges3__45__cpo4swapE - _ZN40_INTERNAL_2064e887_4_k_cu_272a93e0_388394cuda3std3__45__cpo4cendE)
_ZN40_INTERNAL_2064e887_4_k_cu_272a93e0_388394cuda3std3__45__cpo4cendE:
	.zero		1
	.type		_ZN40_INTERNAL_2064e887_4_k_cu_272a93e0_388394cuda3std6ranges3__45__cpo4swapE,@object
	.size		_ZN40_INTERNAL_2064e887_4_k_cu_272a93e0_388394cuda3std6ranges3__45__cpo4swapE,(.L_10 - _ZN40_INTERNAL_2064e887_4_k_cu_272a93e0_388394cuda3std6ranges3__45__cpo4swapE)
_ZN40_INTERNAL_2064e887_4_k_cu_272a93e0_388394cuda3std6ranges3__45__cpo4swapE:
	.zero		1
.L_10:


//--------------------- .nv.constant0._ZN7cutlass13device_kernelINS_4gemm6kernel13GemmUniversalIN4cute5tupleIJiiiiEEENS1_10collective13CollectiveMmaINS1_46MainloopSm100TmaUmmaWarpSpecializedBlockScaledILi9ELi2ELi2ENS5_IJNS4_1CILi4EEENSA_ILi1EEESC_EEEEENS5_IJNSA_ILi256EEENSA_ILi64EEENSA_ILi128EEEEEENS5_IJNS_12float_e5m2_tENS_13float_ue8m0_tEEEENS5_IJNS5_IJlSC_lEEENS4_6LayoutINS5_IJNS5_IJNS5_IJNSA_ILi32EEESB_EEEiEEESQ_NS5_IJSC_iEEEEEENS5_IJNS5_IJNS5_IJNSA_ILi16EEESB_EEEiEEENS5_IJNS5_IJNSA_ILi0EEESC_EEENSA_ILi512EEEEEENS5_IJSW_iEEEEEEEEEEESL_S13_NS4_8TiledMMAINS4_8MMA_AtomIJNS4_27SM100_MMA_MXF8F6F4_2x1SM_SSISJ_SJ_fSK_Li256ELi64ELNS4_4UMMA5MajorE0ELS18_0ELNS17_7ScaleInE0ELS19_0EEEEEENSN_INS5_IJSC_SC_SC_EEENS5_IJSW_SW_SW_EEEEENS5_IJNS4_10UnderscoreES1F_S1F_EEEEENS5_IJNS4_18SM100_TMA_2SM_LOADES1I_EEENS5_IJNS4_14ComposedLayoutINS4_7SwizzleILi3ELi4ELi3EEENS4_18smem_ptr_flag_bitsILi8EEENSN_INS5_IJNSA_ILi8EEESH_EEENS5_IJSH_SC_EEEEEEENSN_INS5_IJNS5_IJNS5_IJSP_SC_EEENS5_IJSO_SC_EEEEEESC_NS5_IJSB_SC_EEEEEENS5_IJNS5_IJNS5_IJSU_SY_EEESX_EEESW_NS5_IJSC_SY_EEEEEEEEEEEvNS4_8identityENS5_IJNS4_28SM100_TMA_2SM_LOAD_MULTICASTES26_EEES24_vS25_EENS_8epilogue10collective18CollectiveEpilogueINS29_23Sm100TmaWarpSpecializedILi3ELi2ELi32ELb1ELb0EEEJNS5_IJSH_SG_SH_EEENS5_IJNSN_ISH_SC_EENSN_ISO_SC_EEEEENS_10bfloat16_tESM_S2I_SM_NS29_6fusion15FusionCallbacksIS2D_NS2J_17LinearCombinationIS2I_fS2I_fLNS_15FloatRoundStyleE2EEES2E_S2H_JEEENS4_5SM1004TMEM4LOAD26SM100_TMEM_LOAD_32dp32b32xENS4_13SM90_TMA_LOADENS1K_INS1L_ILi2ELi4ELi3EEENS1N_ILi16EEENSN_INS5_IJS1P_SO_EEES1V_EEEENS4_39AutoVectorizingCopyWithAssumedAlignmentILi128EEENS4_14SM90_TMA_STOREES2Y_S30_S30_EEEvvEEEEvNT_6ParamsE --------------------------
	.section	.nv.constant0._ZN7cutlass13device_kernelINS_4gemm6kernel13GemmUniversalIN4cute5tupleIJiiiiEEENS1_10collective13CollectiveMmaINS1_46MainloopSm100TmaUmmaWarpSpecializedBlockScaledILi9ELi2ELi2ENS5_IJNS4_1CILi4EEENSA_ILi1EEESC_EEEEENS5_IJNSA_ILi256EEENSA_ILi64EEENSA_ILi128EEEEEENS5_IJNS_12float_e5m2_tENS_13float_ue8m0_tEEEENS5_IJNS5_IJlSC_lEEENS4_6LayoutINS5_IJNS5_IJNS5_IJNSA_ILi32EEESB_EEEiEEESQ_NS5_IJSC_iEEEEEENS5_IJNS5_IJNS5_IJNSA_ILi16EEESB_EEEiEEENS5_IJNS5_IJNSA_ILi0EEESC_EEENSA_ILi512EEEEEENS5_IJSW_iEEEEEEEEEEESL_S13_NS4_8TiledMMAINS4_8MMA_AtomIJNS4_27SM100_MMA_MXF8F6F4_2x1SM_SSISJ_SJ_fSK_Li256ELi64ELNS4_4UMMA5MajorE0ELS18_0ELNS17_7ScaleInE0ELS19_0EEEEEENSN_INS5_IJSC_SC_SC_EEENS5_IJSW_SW_SW_EEEEENS5_IJNS4_10UnderscoreES1F_S1F_EEEEENS5_IJNS4_18SM100_TMA_2SM_LOADES1I_EEENS5_IJNS4_14ComposedLayoutINS4_7SwizzleILi3ELi4ELi3EEENS4_18smem_ptr_flag_bitsILi8EEENSN_INS5_IJNSA_ILi8EEESH_EEENS5_IJSH_SC_EEEEEEENSN_INS5_IJNS5_IJNS5_IJSP_SC_EEENS5_IJSO_SC_EEEEEESC_NS5_IJSB_SC_EEEEEENS5_IJNS5_IJNS5_IJSU_SY_EEESX_EEESW_NS5_IJSC_SY_EEEEEEEEEEEvNS4_8identityENS5_IJNS4_28SM100_TMA_2SM_LOAD_MULTICASTES26_EEES24_vS25_EENS_8epilogue10collective18CollectiveEpilogueINS29_23Sm100TmaWarpSpecializedILi3ELi2ELi32ELb1ELb0EEEJNS5_IJSH_SG_SH_EEENS5_IJNSN_ISH_SC_EENSN_ISO_SC_EEEEENS_10bfloat16_tESM_S2I_SM_NS29_6fusion15FusionCallbacksIS2D_NS2J_17LinearCombinationIS2I_fS2I_fLNS_15FloatRoundStyleE2EEES2E_S2H_JEEENS4_5SM1004TMEM4LOAD26SM100_TMEM_LOAD_32dp32b32xENS4_13SM90_TMA_LOADENS1K_INS1L_ILi2ELi4ELi3EEENS1N_ILi16EEENSN_INS5_IJS1P_SO_EEES1V_EEEENS4_39AutoVectorizingCopyWithAssumedAlignmentILi128EEENS4_14SM90_TMA_STOREES2Y_S30_S30_EEEvvEEEEvNT_6ParamsE,"a",@progbits
	.sectionflags	@""
	.align	4
.nv.constant0._ZN7cutlass13device_kernelINS_4gemm6kernel13GemmUniversalIN4cute5tupleIJiiiiEEENS1_10collective13CollectiveMmaINS1_46MainloopSm100TmaUmmaWarpSpecializedBlockScaledILi9ELi2ELi2ENS5_IJNS4_1CILi4EEENSA_ILi1EEESC_EEEEENS5_IJNSA_ILi256EEENSA_ILi64EEENSA_ILi128EEEEEENS5_IJNS_12float_e5m2_tENS_13float_ue8m0_tEEEENS5_IJNS5_IJlSC_lEEENS4_6LayoutINS5_IJNS5_IJNS5_IJNSA_ILi32EEESB_EEEiEEESQ_NS5_IJSC_iEEEEEENS5_IJNS5_IJNS5_IJNSA_ILi16EEESB_EEEiEEENS5_IJNS5_IJNSA_ILi0EEESC_EEENSA_ILi512EEEEEENS5_IJSW_iEEEEEEEEEEESL_S13_NS4_8TiledMMAINS4_8MMA_AtomIJNS4_27SM100_MMA_MXF8F6F4_2x1SM_SSISJ_SJ_fSK_Li256ELi64ELNS4_4UMMA5MajorE0ELS18_0ELNS17_7ScaleInE0ELS19_0EEEEEENSN_INS5_IJSC_SC_SC_EEENS5_IJSW_SW_SW_EEEEENS5_IJNS4_10UnderscoreES1F_S1F_EEEEENS5_IJNS4_18SM100_TMA_2SM_LOADES1I_EEENS5_IJNS4_14ComposedLayoutINS4_7SwizzleILi3ELi4ELi3EEENS4_18smem_ptr_flag_bitsILi8EEENSN_INS5_IJNSA_ILi8EEESH_EEENS5_IJSH_SC_EEEEEEENSN_INS5_IJNS5_IJNS5_IJSP_SC_EEENS5_IJSO_SC_EEEEEESC_NS5_IJSB_SC_EEEEEENS5_IJNS5_IJNS5_IJSU_SY_EEESX_EEESW_NS5_IJSC_SY_EEEEEEEEEEEvNS4_8identityENS5_IJNS4_28SM100_TMA_2SM_LOAD_MULTICASTES26_EEES24_vS25_EENS_8epilogue10collective18CollectiveEpilogueINS29_23Sm100TmaWarpSpecializedILi3ELi2ELi32ELb1ELb0EEEJNS5_IJSH_SG_SH_EEENS5_IJNSN_ISH_SC_EENSN_ISO_SC_EEEEENS_10bfloat16_tESM_S2I_SM_NS29_6fusion15FusionCallbacksIS2D_NS2J_17LinearCombinationIS2I_fS2I_fLNS_15FloatRoundStyleE2EEES2E_S2H_JEEENS4_5SM1004TMEM4LOAD26SM100_TMEM_LOAD_32dp32b32xENS4_13SM90_TMA_LOADENS1K_INS1L_ILi2ELi4ELi3EEENS1N_ILi16EEENSN_INS5_IJS1P_SO_EEES1V_EEEENS4_39AutoVectorizingCopyWithAssumedAlignmentILi128EEENS4_14SM90_TMA_STOREES2Y_S30_S30_EEEvvEEEEvNT_6ParamsE:
	.zero		3968


//--------------------- SYMBOLS --------------------------

	.type		.nv.reservedSmem.offset0,@object
	.size		.nv.reservedSmem.offset0,0x4
	.type		.nv.reservedSmem.cap,@object
	.size		.nv.reservedSmem.cap,0x4
	.type		__assertfail,@function
